//
// Generated by NVIDIA NVVM Compiler
//
// Compiler Build ID: CL-36424714
// Cuda compilation tools, release 13.0, V13.0.88
// Based on NVVM 20.0.0
//

.version 9.0
.target sm_100
.address_size 64

	// .globl	_Z16matrixMultKernel6MatrixS_S_
// _ZZ16matrixMultKernel6MatrixS_S_E2As has been demoted
// _ZZ16matrixMultKernel6MatrixS_S_E2Bs has been demoted

.visible .entry _Z16matrixMultKernel6MatrixS_S_(
	.param .align 8 .b8 _Z16matrixMultKernel6MatrixS_S__param_0[24],
	.param .align 8 .b8 _Z16matrixMultKernel6MatrixS_S__param_1[24],
	.param .align 8 .b8 _Z16matrixMultKernel6MatrixS_S__param_2[24]
)
{
	.reg .pred 	%p<8>;
	.reg .b32 	%r<82>;
	.reg .b32 	%f<368>;
	.reg .b64 	%rd<70>;
	// demoted variable
	.shared .align 4 .b8 _ZZ16matrixMultKernel6MatrixS_S_E2As[1024];
	// demoted variable
	.shared .align 4 .b8 _ZZ16matrixMultKernel6MatrixS_S_E2Bs[1024];
	ld.param.u64 	%rd7, [_Z16matrixMultKernel6MatrixS_S__param_2+16];
	ld.param.u32 	%r43, [_Z16matrixMultKernel6MatrixS_S__param_2+8];
	ld.param.u64 	%rd6, [_Z16matrixMultKernel6MatrixS_S__param_1+16];
	ld.param.u32 	%r40, [_Z16matrixMultKernel6MatrixS_S__param_1+8];
	ld.param.u64 	%rd5, [_Z16matrixMultKernel6MatrixS_S__param_0+16];
	ld.param.u32 	%r37, [_Z16matrixMultKernel6MatrixS_S__param_0+8];
	ld.param.v2.u32 	{%r35, %r36}, [_Z16matrixMultKernel6MatrixS_S__param_0];
	mov.u32 	%r44, %ctaid.y;
	mov.u32 	%r45, %ctaid.x;
	shl.b32 	%r1, %r44, 4;
	shl.b32 	%r2, %r45, 4;
	mov.u32 	%r3, %tid.y;
	mov.u32 	%r4, %tid.x;
	shr.s32 	%r46, %r35, 31;
	shr.u32 	%r47, %r46, 28;
	add.s32 	%r48, %r35, %r47;
	shr.s32 	%r5, %r48, 4;
	setp.lt.s32 	%p1, %r35, 16;
	mov.f32 	%f367, 0f00000000;
	@%p1 bra 	$L__BB0_9;
	cvta.to.global.u64 	%rd1, %rd5;
	mul.lo.s32 	%r6, %r1, %r37;
	cvta.to.global.u64 	%rd2, %rd6;
	shl.b32 	%r8, %r40, 4;
	mad.lo.s32 	%r50, %r37, %r3, %r4;
	cvt.s64.s32 	%rd3, %r50;
	shl.b32 	%r51, %r3, 6;
	mov.u32 	%r52, _ZZ16matrixMultKernel6MatrixS_S_E2As;
	add.s32 	%r9, %r52, %r51;
	shl.b32 	%r53, %r4, 2;
	add.s32 	%r10, %r9, %r53;
	mad.lo.s32 	%r54, %r40, %r3, %r4;
	cvt.s64.s32 	%rd4, %r54;
	mov.u32 	%r55, _ZZ16matrixMultKernel6MatrixS_S_E2Bs;
	add.s32 	%r12, %r55, %r53;
	add.s32 	%r11, %r12, %r51;
	add.s32 	%r56, %r5, -1;
	and.b32  	%r13, %r5, 3;
	setp.lt.u32 	%p2, %r56, 3;
	mov.f32 	%f367, 0f00000000;
	mov.b32 	%r81, 0;
	@%p2 bra 	$L__BB0_4;
	and.b32  	%r57, %r5, 134217724;
	neg.s32 	%r79, %r57;
	add.s32 	%r78, %r6, 32;
	add.s32 	%r77, %r8, %r2;
	shl.b32 	%r58, %r40, 5;
	add.s32 	%r76, %r58, %r2;
	mad.lo.s32 	%r75, %r40, 48, %r2;
	mov.f32 	%f367, 0f00000000;
	mov.u32 	%r74, %r2;
$L__BB0_3:
	.pragma "nounroll";
	and.b32  	%r81, %r5, 134217724;
	add.s32 	%r59, %r78, -32;
	cvt.s64.s32 	%rd8, %r59;
	cvt.s64.s32 	%rd9, %r74;
	add.s64 	%rd10, %rd8, %rd3;
	shl.b64 	%rd11, %rd10, 2;
	add.s64 	%rd12, %rd1, %rd11;
	ld.global.f32 	%f14, [%rd12];
	st.shared.f32 	[%r10], %f14;
	add.s64 	%rd13, %rd9, %rd4;
	shl.b64 	%rd14, %rd13, 2;
	add.s64 	%rd15, %rd2, %rd14;
	ld.global.f32 	%f15, [%rd15];
	st.shared.f32 	[%r11], %f15;
	bar.sync 	0;
	ld.shared.f32 	%f16, [%r9];
	ld.shared.f32 	%f17, [%r12];
	fma.rn.f32 	%f18, %f16, %f17, %f367;
	ld.shared.f32 	%f19, [%r9+4];
	ld.shared.f32 	%f20, [%r12+64];
	fma.rn.f32 	%f21, %f19, %f20, %f18;
	ld.shared.f32 	%f22, [%r9+8];
	ld.shared.f32 	%f23, [%r12+128];
	fma.rn.f32 	%f24, %f22, %f23, %f21;
	ld.shared.f32 	%f25, [%r9+12];
	ld.shared.f32 	%f26, [%r12+192];
	fma.rn.f32 	%f27, %f25, %f26, %f24;
	ld.shared.f32 	%f28, [%r9+16];
	ld.shared.f32 	%f29, [%r12+256];
	fma.rn.f32 	%f30, %f28, %f29, %f27;
	ld.shared.f32 	%f31, [%r9+20];
	ld.shared.f32 	%f32, [%r12+320];
	fma.rn.f32 	%f33, %f31, %f32, %f30;
	ld.shared.f32 	%f34, [%r9+24];
	ld.shared.f32 	%f35, [%r12+384];
	fma.rn.f32 	%f36, %f34, %f35, %f33;
	ld.shared.f32 	%f37, [%r9+28];
	ld.shared.f32 	%f38, [%r12+448];
	fma.rn.f32 	%f39, %f37, %f38, %f36;
	ld.shared.f32 	%f40, [%r9+32];
	ld.shared.f32 	%f41, [%r12+512];
	fma.rn.f32 	%f42, %f40, %f41, %f39;
	ld.shared.f32 	%f43, [%r9+36];
	ld.shared.f32 	%f44, [%r12+576];
	fma.rn.f32 	%f45, %f43, %f44, %f42;
	ld.shared.f32 	%f46, [%r9+40];
	ld.shared.f32 	%f47, [%r12+640];
	fma.rn.f32 	%f48, %f46, %f47, %f45;
	ld.shared.f32 	%f49, [%r9+44];
	ld.shared.f32 	%f50, [%r12+704];
	fma.rn.f32 	%f51, %f49, %f50, %f48;
	ld.shared.f32 	%f52, [%r9+48];
	ld.shared.f32 	%f53, [%r12+768];
	fma.rn.f32 	%f54, %f52, %f53, %f51;
	ld.shared.f32 	%f55, [%r9+52];
	ld.shared.f32 	%f56, [%r12+832];
	fma.rn.f32 	%f57, %f55, %f56, %f54;
	ld.shared.f32 	%f58, [%r9+56];
	ld.shared.f32 	%f59, [%r12+896];
	fma.rn.f32 	%f60, %f58, %f59, %f57;
	ld.shared.f32 	%f61, [%r9+60];
	ld.shared.f32 	%f62, [%r12+960];
	fma.rn.f32 	%f63, %f61, %f62, %f60;
	bar.sync 	0;
	add.s32 	%r60, %r78, -16;
	cvt.s64.s32 	%rd16, %r60;
	cvt.s64.s32 	%rd17, %r77;
	add.s64 	%rd18, %rd16, %rd3;
	shl.b64 	%rd19, %rd18, 2;
	add.s64 	%rd20, %rd1, %rd19;
	ld.global.f32 	%f64, [%rd20];
	st.shared.f32 	[%r10], %f64;
	add.s64 	%rd21, %rd17, %rd4;
	shl.b64 	%rd22, %rd21, 2;
	add.s64 	%rd23, %rd2, %rd22;
	ld.global.f32 	%f65, [%rd23];
	st.shared.f32 	[%r11], %f65;
	bar.sync 	0;
	ld.shared.f32 	%f66, [%r9];
	ld.shared.f32 	%f67, [%r12];
	fma.rn.f32 	%f68, %f66, %f67, %f63;
	ld.shared.f32 	%f69, [%r9+4];
	ld.shared.f32 	%f70, [%r12+64];
	fma.rn.f32 	%f71, %f69, %f70, %f68;
	ld.shared.f32 	%f72, [%r9+8];
	ld.shared.f32 	%f73, [%r12+128];
	fma.rn.f32 	%f74, %f72, %f73, %f71;
	ld.shared.f32 	%f75, [%r9+12];
	ld.shared.f32 	%f76, [%r12+192];
	fma.rn.f32 	%f77, %f75, %f76, %f74;
	ld.shared.f32 	%f78, [%r9+16];
	ld.shared.f32 	%f79, [%r12+256];
	fma.rn.f32 	%f80, %f78, %f79, %f77;
	ld.shared.f32 	%f81, [%r9+20];
	ld.shared.f32 	%f82, [%r12+320];
	fma.rn.f32 	%f83, %f81, %f82, %f80;
	ld.shared.f32 	%f84, [%r9+24];
	ld.shared.f32 	%f85, [%r12+384];
	fma.rn.f32 	%f86, %f84, %f85, %f83;
	ld.shared.f32 	%f87, [%r9+28];
	ld.shared.f32 	%f88, [%r12+448];
	fma.rn.f32 	%f89, %f87, %f88, %f86;
	ld.shared.f32 	%f90, [%r9+32];
	ld.shared.f32 	%f91, [%r12+512];
	fma.rn.f32 	%f92, %f90, %f91, %f89;
	ld.shared.f32 	%f93, [%r9+36];
	ld.shared.f32 	%f94, [%r12+576];
	fma.rn.f32 	%f95, %f93, %f94, %f92;
	ld.shared.f32 	%f96, [%r9+40];
	ld.shared.f32 	%f97, [%r12+640];
	fma.rn.f32 	%f98, %f96, %f97, %f95;
	ld.shared.f32 	%f99, [%r9+44];
	ld.shared.f32 	%f100, [%r12+704];
	fma.rn.f32 	%f101, %f99, %f100, %f98;
	ld.shared.f32 	%f102, [%r9+48];
	ld.shared.f32 	%f103, [%r12+768];
	fma.rn.f32 	%f104, %f102, %f103, %f101;
	ld.shared.f32 	%f105, [%r9+52];
	ld.shared.f32 	%f106, [%r12+832];
	fma.rn.f32 	%f107, %f105, %f106, %f104;
	ld.shared.f32 	%f108, [%r9+56];
	ld.shared.f32 	%f109, [%r12+896];
	fma.rn.f32 	%f110, %f108, %f109, %f107;
	ld.shared.f32 	%f111, [%r9+60];
	ld.shared.f32 	%f112, [%r12+960];
	fma.rn.f32 	%f113, %f111, %f112, %f110;
	bar.sync 	0;
	add.s32 	%r61, %r78, 16;
	cvt.s64.s32 	%rd24, %r78;
	cvt.s64.s32 	%rd25, %r76;
	add.s64 	%rd26, %rd24, %rd3;
	shl.b64 	%rd27, %rd26, 2;
	add.s64 	%rd28, %rd1, %rd27;
	ld.global.f32 	%f114, [%rd28];
	st.shared.f32 	[%r10], %f114;
	add.s64 	%rd29, %rd25, %rd4;
	shl.b64 	%rd30, %rd29, 2;
	add.s64 	%rd31, %rd2, %rd30;
	ld.global.f32 	%f115, [%rd31];
	st.shared.f32 	[%r11], %f115;
	bar.sync 	0;
	ld.shared.f32 	%f116, [%r9];
	ld.shared.f32 	%f117, [%r12];
	fma.rn.f32 	%f118, %f116, %f117, %f113;
	ld.shared.f32 	%f119, [%r9+4];
	ld.shared.f32 	%f120, [%r12+64];
	fma.rn.f32 	%f121, %f119, %f120, %f118;
	ld.shared.f32 	%f122, [%r9+8];
	ld.shared.f32 	%f123, [%r12+128];
	fma.rn.f32 	%f124, %f122, %f123, %f121;
	ld.shared.f32 	%f125, [%r9+12];
	ld.shared.f32 	%f126, [%r12+192];
	fma.rn.f32 	%f127, %f125, %f126, %f124;
	ld.shared.f32 	%f128, [%r9+16];
	ld.shared.f32 	%f129, [%r12+256];
	fma.rn.f32 	%f130, %f128, %f129, %f127;
	ld.shared.f32 	%f131, [%r9+20];
	ld.shared.f32 	%f132, [%r12+320];
	fma.rn.f32 	%f133, %f131, %f132, %f130;
	ld.shared.f32 	%f134, [%r9+24];
	ld.shared.f32 	%f135, [%r12+384];
	fma.rn.f32 	%f136, %f134, %f135, %f133;
	ld.shared.f32 	%f137, [%r9+28];
	ld.shared.f32 	%f138, [%r12+448];
	fma.rn.f32 	%f139, %f137, %f138, %f136;
	ld.shared.f32 	%f140, [%r9+32];
	ld.shared.f32 	%f141, [%r12+512];
	fma.rn.f32 	%f142, %f140, %f141, %f139;
	ld.shared.f32 	%f143, [%r9+36];
	ld.shared.f32 	%f144, [%r12+576];
	fma.rn.f32 	%f145, %f143, %f144, %f142;
	ld.shared.f32 	%f146, [%r9+40];
	ld.shared.f32 	%f147, [%r12+640];
	fma.rn.f32 	%f148, %f146, %f147, %f145;
	ld.shared.f32 	%f149, [%r9+44];
	ld.shared.f32 	%f150, [%r12+704];
	fma.rn.f32 	%f151, %f149, %f150, %f148;
	ld.shared.f32 	%f152, [%r9+48];
	ld.shared.f32 	%f153, [%r12+768];
	fma.rn.f32 	%f154, %f152, %f153, %f151;
	ld.shared.f32 	%f155, [%r9+52];
	ld.shared.f32 	%f156, [%r12+832];
	fma.rn.f32 	%f157, %f155, %f156, %f154;
	ld.shared.f32 	%f158, [%r9+56];
	ld.shared.f32 	%f159, [%r12+896];
	fma.rn.f32 	%f160, %f158, %f159, %f157;
	ld.shared.f32 	%f161, [%r9+60];
	ld.shared.f32 	%f162, [%r12+960];
	fma.rn.f32 	%f163, %f161, %f162, %f160;
	bar.sync 	0;
	cvt.s64.s32 	%rd32, %r61;
	cvt.s64.s32 	%rd33, %r75;
	add.s64 	%rd34, %rd32, %rd3;
	shl.b64 	%rd35, %rd34, 2;
	add.s64 	%rd36, %rd1, %rd35;
	ld.global.f32 	%f164, [%rd36];
	st.shared.f32 	[%r10], %f164;
	add.s64 	%rd37, %rd33, %rd4;
	shl.b64 	%rd38, %rd37, 2;
	add.s64 	%rd39, %rd2, %rd38;
	ld.global.f32 	%f165, [%rd39];
	st.shared.f32 	[%r11], %f165;
	bar.sync 	0;
	ld.shared.f32 	%f166, [%r9];
	ld.shared.f32 	%f167, [%r12];
	fma.rn.f32 	%f168, %f166, %f167, %f163;
	ld.shared.f32 	%f169, [%r9+4];
	ld.shared.f32 	%f170, [%r12+64];
	fma.rn.f32 	%f171, %f169, %f170, %f168;
	ld.shared.f32 	%f172, [%r9+8];
	ld.shared.f32 	%f173, [%r12+128];
	fma.rn.f32 	%f174, %f172, %f173, %f171;
	ld.shared.f32 	%f175, [%r9+12];
	ld.shared.f32 	%f176, [%r12+192];
	fma.rn.f32 	%f177, %f175, %f176, %f174;
	ld.shared.f32 	%f178, [%r9+16];
	ld.shared.f32 	%f179, [%r12+256];
	fma.rn.f32 	%f180, %f178, %f179, %f177;
	ld.shared.f32 	%f181, [%r9+20];
	ld.shared.f32 	%f182, [%r12+320];
	fma.rn.f32 	%f183, %f181, %f182, %f180;
	ld.shared.f32 	%f184, [%r9+24];
	ld.shared.f32 	%f185, [%r12+384];
	fma.rn.f32 	%f186, %f184, %f185, %f183;
	ld.shared.f32 	%f187, [%r9+28];
	ld.shared.f32 	%f188, [%r12+448];
	fma.rn.f32 	%f189, %f187, %f188, %f186;
	ld.shared.f32 	%f190, [%r9+32];
	ld.shared.f32 	%f191, [%r12+512];
	fma.rn.f32 	%f192, %f190, %f191, %f189;
	ld.shared.f32 	%f193, [%r9+36];
	ld.shared.f32 	%f194, [%r12+576];
	fma.rn.f32 	%f195, %f193, %f194, %f192;
	ld.shared.f32 	%f196, [%r9+40];
	ld.shared.f32 	%f197, [%r12+640];
	fma.rn.f32 	%f198, %f196, %f197, %f195;
	ld.shared.f32 	%f199, [%r9+44];
	ld.shared.f32 	%f200, [%r12+704];
	fma.rn.f32 	%f201, %f199, %f200, %f198;
	ld.shared.f32 	%f202, [%r9+48];
	ld.shared.f32 	%f203, [%r12+768];
	fma.rn.f32 	%f204, %f202, %f203, %f201;
	ld.shared.f32 	%f205, [%r9+52];
	ld.shared.f32 	%f206, [%r12+832];
	fma.rn.f32 	%f207, %f205, %f206, %f204;
	ld.shared.f32 	%f208, [%r9+56];
	ld.shared.f32 	%f209, [%r12+896];
	fma.rn.f32 	%f210, %f208, %f209, %f207;
	ld.shared.f32 	%f211, [%r9+60];
	ld.shared.f32 	%f212, [%r12+960];
	fma.rn.f32 	%f367, %f211, %f212, %f210;
	bar.sync 	0;
	add.s32 	%r79, %r79, 4;
	add.s32 	%r78, %r78, 64;
	shl.b32 	%r62, %r40, 6;
	add.s32 	%r77, %r77, %r62;
	add.s32 	%r76, %r76, %r62;
	add.s32 	%r75, %r75, %r62;
	add.s32 	%r74, %r74, %r62;
	setp.ne.s32 	%p3, %r79, 0;
	@%p3 bra 	$L__BB0_3;
$L__BB0_4:
	setp.eq.s32 	%p4, %r13, 0;
	@%p4 bra 	$L__BB0_9;
	setp.eq.s32 	%p5, %r13, 1;
	@%p5 bra 	$L__BB0_7;
	shl.b32 	%r63, %r81, 4;
	add.s32 	%r64, %r63, %r6;
	cvt.s64.s32 	%rd40, %r64;
	mad.lo.s32 	%r65, %r8, %r81, %r2;
	cvt.s64.s32 	%rd41, %r65;
	add.s64 	%rd42, %rd40, %rd3;
	shl.b64 	%rd43, %rd42, 2;
	add.s64 	%rd44, %rd1, %rd43;
	ld.global.f32 	%f214, [%rd44];
	st.shared.f32 	[%r10], %f214;
	add.s64 	%rd45, %rd41, %rd4;
	shl.b64 	%rd46, %rd45, 2;
	add.s64 	%rd47, %rd2, %rd46;
	ld.global.f32 	%f215, [%rd47];
	st.shared.f32 	[%r11], %f215;
	bar.sync 	0;
	ld.shared.f32 	%f216, [%r9];
	ld.shared.f32 	%f217, [%r12];
	fma.rn.f32 	%f218, %f216, %f217, %f367;
	ld.shared.f32 	%f219, [%r9+4];
	ld.shared.f32 	%f220, [%r12+64];
	fma.rn.f32 	%f221, %f219, %f220, %f218;
	ld.shared.f32 	%f222, [%r9+8];
	ld.shared.f32 	%f223, [%r12+128];
	fma.rn.f32 	%f224, %f222, %f223, %f221;
	ld.shared.f32 	%f225, [%r9+12];
	ld.shared.f32 	%f226, [%r12+192];
	fma.rn.f32 	%f227, %f225, %f226, %f224;
	ld.shared.f32 	%f228, [%r9+16];
	ld.shared.f32 	%f229, [%r12+256];
	fma.rn.f32 	%f230, %f228, %f229, %f227;
	ld.shared.f32 	%f231, [%r9+20];
	ld.shared.f32 	%f232, [%r12+320];
	fma.rn.f32 	%f233, %f231, %f232, %f230;
	ld.shared.f32 	%f234, [%r9+24];
	ld.shared.f32 	%f235, [%r12+384];
	fma.rn.f32 	%f236, %f234, %f235, %f233;
	ld.shared.f32 	%f237, [%r9+28];
	ld.shared.f32 	%f238, [%r12+448];
	fma.rn.f32 	%f239, %f237, %f238, %f236;
	ld.shared.f32 	%f240, [%r9+32];
	ld.shared.f32 	%f241, [%r12+512];
	fma.rn.f32 	%f242, %f240, %f241, %f239;
	ld.shared.f32 	%f243, [%r9+36];
	ld.shared.f32 	%f244, [%r12+576];
	fma.rn.f32 	%f245, %f243, %f244, %f242;
	ld.shared.f32 	%f246, [%r9+40];
	ld.shared.f32 	%f247, [%r12+640];
	fma.rn.f32 	%f248, %f246, %f247, %f245;
	ld.shared.f32 	%f249, [%r9+44];
	ld.shared.f32 	%f250, [%r12+704];
	fma.rn.f32 	%f251, %f249, %f250, %f248;
	ld.shared.f32 	%f252, [%r9+48];
	ld.shared.f32 	%f253, [%r12+768];
	fma.rn.f32 	%f254, %f252, %f253, %f251;
	ld.shared.f32 	%f255, [%r9+52];
	ld.shared.f32 	%f256, [%r12+832];
	fma.rn.f32 	%f257, %f255, %f256, %f254;
	ld.shared.f32 	%f258, [%r9+56];
	ld.shared.f32 	%f259, [%r12+896];
	fma.rn.f32 	%f260, %f258, %f259, %f257;
	ld.shared.f32 	%f261, [%r9+60];
	ld.shared.f32 	%f262, [%r12+960];
	fma.rn.f32 	%f263, %f261, %f262, %f260;
	bar.sync 	0;
	add.s32 	%r66, %r64, 16;
	cvt.s64.s32 	%rd48, %r66;
	add.s32 	%r67, %r65, %r8;
	cvt.s64.s32 	%rd49, %r67;
	add.s64 	%rd50, %rd48, %rd3;
	shl.b64 	%rd51, %rd50, 2;
	add.s64 	%rd52, %rd1, %rd51;
	ld.global.f32 	%f264, [%rd52];
	st.shared.f32 	[%r10], %f264;
	add.s64 	%rd53, %rd49, %rd4;
	shl.b64 	%rd54, %rd53, 2;
	add.s64 	%rd55, %rd2, %rd54;
	ld.global.f32 	%f265, [%rd55];
	st.shared.f32 	[%r11], %f265;
	bar.sync 	0;
	ld.shared.f32 	%f266, [%r9];
	ld.shared.f32 	%f267, [%r12];
	fma.rn.f32 	%f268, %f266, %f267, %f263;
	ld.shared.f32 	%f269, [%r9+4];
	ld.shared.f32 	%f270, [%r12+64];
	fma.rn.f32 	%f271, %f269, %f270, %f268;
	ld.shared.f32 	%f272, [%r9+8];
	ld.shared.f32 	%f273, [%r12+128];
	fma.rn.f32 	%f274, %f272, %f273, %f271;
	ld.shared.f32 	%f275, [%r9+12];
	ld.shared.f32 	%f276, [%r12+192];
	fma.rn.f32 	%f277, %f275, %f276, %f274;
	ld.shared.f32 	%f278, [%r9+16];
	ld.shared.f32 	%f279, [%r12+256];
	fma.rn.f32 	%f280, %f278, %f279, %f277;
	ld.shared.f32 	%f281, [%r9+20];
	ld.shared.f32 	%f282, [%r12+320];
	fma.rn.f32 	%f283, %f281, %f282, %f280;
	ld.shared.f32 	%f284, [%r9+24];
	ld.shared.f32 	%f285, [%r12+384];
	fma.rn.f32 	%f286, %f284, %f285, %f283;
	ld.shared.f32 	%f287, [%r9+28];
	ld.shared.f32 	%f288, [%r12+448];
	fma.rn.f32 	%f289, %f287, %f288, %f286;
	ld.shared.f32 	%f290, [%r9+32];
	ld.shared.f32 	%f291, [%r12+512];
	fma.rn.f32 	%f292, %f290, %f291, %f289;
	ld.shared.f32 	%f293, [%r9+36];
	ld.shared.f32 	%f294, [%r12+576];
	fma.rn.f32 	%f295, %f293, %f294, %f292;
	ld.shared.f32 	%f296, [%r9+40];
	ld.shared.f32 	%f297, [%r12+640];
	fma.rn.f32 	%f298, %f296, %f297, %f295;
	ld.shared.f32 	%f299, [%r9+44];
	ld.shared.f32 	%f300, [%r12+704];
	fma.rn.f32 	%f301, %f299, %f300, %f298;
	ld.shared.f32 	%f302, [%r9+48];
	ld.shared.f32 	%f303, [%r12+768];
	fma.rn.f32 	%f304, %f302, %f303, %f301;
	ld.shared.f32 	%f305, [%r9+52];
	ld.shared.f32 	%f306, [%r12+832];
	fma.rn.f32 	%f307, %f305, %f306, %f304;
	ld.shared.f32 	%f308, [%r9+56];
	ld.shared.f32 	%f309, [%r12+896];
	fma.rn.f32 	%f310, %f308, %f309, %f307;
	ld.shared.f32 	%f311, [%r9+60];
	ld.shared.f32 	%f312, [%r12+960];
	fma.rn.f32 	%f367, %f311, %f312, %f310;
	bar.sync 	0;
	add.s32 	%r81, %r81, 2;
$L__BB0_7:
	and.b32  	%r68, %r5, 1;
	setp.eq.b32 	%p6, %r68, 1;
	not.pred 	%p7, %p6;
	@%p7 bra 	$L__BB0_9;
	shl.b32 	%r69, %r81, 4;
	add.s32 	%r70, %r69, %r6;
	cvt.s64.s32 	%rd56, %r70;
	mad.lo.s32 	%r71, %r8, %r81, %r2;
	cvt.s64.s32 	%rd57, %r71;
	add.s64 	%rd58, %rd56, %rd3;
	shl.b64 	%rd59, %rd58, 2;
	add.s64 	%rd60, %rd1, %rd59;
	ld.global.f32 	%f313, [%rd60];
	st.shared.f32 	[%r10], %f313;
	add.s64 	%rd61, %rd57, %rd4;
	shl.b64 	%rd62, %rd61, 2;
	add.s64 	%rd63, %rd2, %rd62;
	ld.global.f32 	%f314, [%rd63];
	st.shared.f32 	[%r11], %f314;
	bar.sync 	0;
	ld.shared.f32 	%f315, [%r9];
	ld.shared.f32 	%f316, [%r12];
	fma.rn.f32 	%f317, %f315, %f316, %f367;
	ld.shared.f32 	%f318, [%r9+4];
	ld.shared.f32 	%f319, [%r12+64];
	fma.rn.f32 	%f320, %f318, %f319, %f317;
	ld.shared.f32 	%f321, [%r9+8];
	ld.shared.f32 	%f322, [%r12+128];
	fma.rn.f32 	%f323, %f321, %f322, %f320;
	ld.shared.f32 	%f324, [%r9+12];
	ld.shared.f32 	%f325, [%r12+192];
	fma.rn.f32 	%f326, %f324, %f325, %f323;
	ld.shared.f32 	%f327, [%r9+16];
	ld.shared.f32 	%f328, [%r12+256];
	fma.rn.f32 	%f329, %f327, %f328, %f326;
	ld.shared.f32 	%f330, [%r9+20];
	ld.shared.f32 	%f331, [%r12+320];
	fma.rn.f32 	%f332, %f330, %f331, %f329;
	ld.shared.f32 	%f333, [%r9+24];
	ld.shared.f32 	%f334, [%r12+384];
	fma.rn.f32 	%f335, %f333, %f334, %f332;
	ld.shared.f32 	%f336, [%r9+28];
	ld.shared.f32 	%f337, [%r12+448];
	fma.rn.f32 	%f338, %f336, %f337, %f335;
	ld.shared.f32 	%f339, [%r9+32];
	ld.shared.f32 	%f340, [%r12+512];
	fma.rn.f32 	%f341, %f339, %f340, %f338;
	ld.shared.f32 	%f342, [%r9+36];
	ld.shared.f32 	%f343, [%r12+576];
	fma.rn.f32 	%f344, %f342, %f343, %f341;
	ld.shared.f32 	%f345, [%r9+40];
	ld.shared.f32 	%f346, [%r12+640];
	fma.rn.f32 	%f347, %f345, %f346, %f344;
	ld.shared.f32 	%f348, [%r9+44];
	ld.shared.f32 	%f349, [%r12+704];
	fma.rn.f32 	%f350, %f348, %f349, %f347;
	ld.shared.f32 	%f351, [%r9+48];
	ld.shared.f32 	%f352, [%r12+768];
	fma.rn.f32 	%f353, %f351, %f352, %f350;
	ld.shared.f32 	%f354, [%r9+52];
	ld.shared.f32 	%f355, [%r12+832];
	fma.rn.f32 	%f356, %f354, %f355, %f353;
	ld.shared.f32 	%f357, [%r9+56];
	ld.shared.f32 	%f358, [%r12+896];
	fma.rn.f32 	%f359, %f357, %f358, %f356;
	ld.shared.f32 	%f360, [%r9+60];
	ld.shared.f32 	%f361, [%r12+960];
	fma.rn.f32 	%f367, %f360, %f361, %f359;
	bar.sync 	0;
$L__BB0_9:
	mad.lo.s32 	%r72, %r1, %r43, %r2;
	cvt.s64.s32 	%rd64, %r72;
	cvta.to.global.u64 	%rd65, %rd7;
	mad.lo.s32 	%r73, %r43, %r3, %r4;
	cvt.s64.s32 	%rd66, %r73;
	add.s64 	%rd67, %rd64, %rd66;
	shl.b64 	%rd68, %rd67, 2;
	add.s64 	%rd69, %rd65, %rd68;
	st.global.f32 	[%rd69], %f367;
	ret;

}


// ===== COMPILED SASS (sm_100) =====

	.target	sm_100

	.elftype	@"ET_EXEC"


//--------------------- .note.nv.tkinfo           --------------------------
	.section	.note.nv.tkinfo,"",@"SHT_NOTE"
	.sectionflags	@"SHF_NOTE_NV_TKINFO"
	.tkinfo
        /*0018*/ 	.word	0x00000002
        /*0030*/ 	.string	""
        /*0030*/ 	.string	"ptxas"
        /*0030*/ 	.string	"Cuda compilation tools, release 13.0, V13.0.88"
        /*0030*/ 	.string	"Build cuda_13.0.r13.0/compiler.36424714_0"
        /*0030*/ 	.string	"-arch sm_100 -m 64 "



//--------------------- .note.nv.cuinfo           --------------------------
	.section	.note.nv.cuinfo,"",@"SHT_NOTE"
	.sectionflags	@"SHF_NOTE_NV_CUINFO"
        /*0018*/ 	.short	0x0002
        /*001a*/ 	.short	0x0064
        /*001c*/ 	.short	0x0082
	.zero		2


//--------------------- .nv.info                  --------------------------
	.section	.nv.info,"",@"SHT_CUDA_INFO"
	.align	4


	//----- nvinfo : EIATTR_REGCOUNT
	.align		4
        /*0000*/ 	.byte	0x04, 0x2f
        /*0002*/ 	.short	(.L_1 - .L_0)
	.align		4
.L_0:
        /*0004*/ 	.word	index@(_Z16matrixMultKernel6MatrixS_S_)
        /*0008*/ 	.word	0x00000020


	//----- nvinfo : EIATTR_FRAME_SIZE
	.align		4
.L_1:
        /*000c*/ 	.byte	0x04, 0x11
        /*000e*/ 	.short	(.L_3 - .L_2)
	.align		4
.L_2:
        /*0010*/ 	.word	index@(_Z16matrixMultKernel6MatrixS_S_)
        /*0014*/ 	.word	0x00000000


	//----- nvinfo : EIATTR_MIN_STACK_SIZE
	.align		4
.L_3:
        /*0018*/ 	.byte	0x04, 0x12
        /*001a*/ 	.short	(.L_5 - .L_4)
	.align		4
.L_4:
        /*001c*/ 	.word	index@(_Z16matrixMultKernel6MatrixS_S_)
        /*0020*/ 	.word	0x00000000
.L_5:


//--------------------- .nv.compat                --------------------------
	.section	.nv.compat,"",@"SHT_CUDA_COMPAT_INFO"
	.align	4
        /*0000*/ 	.byte	0x02, 0x09, 0x00, 0x00, 0x02, 0x02, 0x01, 0x00, 0x02, 0x05, 0x05, 0x00, 0x03, 0x07, 0x01, 0x01
        /*0010*/ 	.byte	0x02, 0x03, 0x00, 0x00, 0x02, 0x06, 0x01, 0x00, 0x04, 0x0b, 0x08, 0x00, 0x09, 0x00, 0x00, 0x00
        /*0020*/ 	.byte	0x00, 0x00, 0x00, 0x00


//--------------------- .nv.info._Z16matrixMultKernel6MatrixS_S_ --------------------------
	.section	.nv.info._Z16matrixMultKernel6MatrixS_S_,"",@"SHT_CUDA_INFO"
	.sectionflags	@""
	.align	4


	//----- nvinfo : EIATTR_CUDA_API_VERSION
	.align		4
        /*0000*/ 	.byte	0x04, 0x37
        /*0002*/ 	.short	(.L_7 - .L_6)
.L_6:
        /*0004*/ 	.word	0x00000082


	//----- nvinfo : EIATTR_KPARAM_INFO
	.align		4
.L_7:
        /*0008*/ 	.byte	0x04, 0x17
        /*000a*/ 	.short	(.L_9 - .L_8)
.L_8:
        /*000c*/ 	.word	0x00000000
        /*0010*/ 	.short	0x0002
        /*0012*/ 	.short	0x0030
        /*0014*/ 	.byte	0x00, 0xf0, 0x61, 0x00


	//----- nvinfo : EIATTR_KPARAM_INFO
	.align		4
.L_9:
        /*0018*/ 	.byte	0x04, 0x17
        /*001a*/ 	.short	(.L_11 - .L_10)
.L_10:
        /*001c*/ 	.word	0x00000000
        /*0020*/ 	.short	0x0001
        /*0022*/ 	.short	0x0018
        /*0024*/ 	.byte	0x00, 0xf0, 0x61, 0x00


	//----- nvinfo : EIATTR_KPARAM_INFO
	.align		4
.L_11:
        /*0028*/ 	.byte	0x04, 0x17
        /*002a*/ 	.short	(.L_13 - .L_12)
.L_12:
        /*002c*/ 	.word	0x00000000
        /*0030*/ 	.short	0x0000
        /*0032*/ 	.short	0x0000
        /*0034*/ 	.byte	0x00, 0xf0, 0x61, 0x00


	//----- nvinfo : EIATTR_SPARSE_MMA_MASK
	.align		4
.L_13:
        /*0038*/ 	.byte	0x03, 0x50
        /*003a*/ 	.short	0x0000


	//----- nvinfo : EIATTR_MAXREG_COUNT
	.align		4
        /*003c*/ 	.byte	0x03, 0x1b
        /*003e*/ 	.short	0x00ff


	//----- nvinfo : EIATTR_NUM_BARRIERS
	.align		4
        /*0040*/ 	.byte	0x02, 0x4c
        /*0042*/ 	.byte	0x01
	.zero		1


	//----- nvinfo : EIATTR_MERCURY_ISA_VERSION
	.align		4
        /*0044*/ 	.byte	0x03, 0x5f
        /*0046*/ 	.short	0x0101


	//----- nvinfo : EIATTR_VRC_CTA_INIT_COUNT
	.align		4
        /*0048*/ 	.byte	0x02, 0x4a
	.zero		1
	.zero		1


	//----- nvinfo : EIATTR_EXIT_INSTR_OFFSETS
	.align		4
        /*004c*/ 	.byte	0x04, 0x1c
        /*004e*/ 	.short	(.L_15 - .L_14)


	//   ....[0]....
.L_14:
        /*0050*/ 	.word	0x00001be0


	//----- nvinfo : EIATTR_CBANK_PARAM_SIZE
	.align		4
.L_15:
        /*0054*/ 	.byte	0x03, 0x19
        /*0056*/ 	.short	0x0048


	//----- nvinfo : EIATTR_PARAM_CBANK
	.align		4
        /*0058*/ 	.byte	0x04, 0x0a
        /*005a*/ 	.short	(.L_17 - .L_16)
	.align		4
.L_16:
        /*005c*/ 	.word	index@(.nv.constant0._Z16matrixMultKernel6MatrixS_S_)
        /*0060*/ 	.short	0x0380
        /*0062*/ 	.short	0x0048


	//----- nvinfo : EIATTR_SW_WAR
	.align		4
.L_17:
        /*0064*/ 	.byte	0x04, 0x36
        /*0066*/ 	.short	(.L_19 - .L_18)
.L_18:
        /*0068*/ 	.word	0x00000008
.L_19:


//--------------------- .nv.callgraph             --------------------------
	.section	.nv.callgraph,"",@"SHT_CUDA_CALLGRAPH"
	.align	4
	.sectionentsize	8
	.align		4
        /*0000*/ 	.word	0x00000000
	.align		4
        /*0004*/ 	.word	0xffffffff
	.align		4
        /*0008*/ 	.word	0x00000000
	.align		4
        /*000c*/ 	.word	0xfffffffe
	.align		4
        /*0010*/ 	.word	0x00000000
	.align		4
        /*0014*/ 	.word	0xfffffffd
	.align		4
        /*0018*/ 	.word	0x00000000
	.align		4
        /*001c*/ 	.word	0xfffffffc


//--------------------- .text._Z16matrixMultKernel6MatrixS_S_ --------------------------
	.section	.text._Z16matrixMultKernel6MatrixS_S_,"ax",@progbits
	.align	128
        .global         _Z16matrixMultKernel6MatrixS_S_
        .type           _Z16matrixMultKernel6MatrixS_S_,@function
        .size           _Z16matrixMultKernel6MatrixS_S_,(.L_x_5 - _Z16matrixMultKernel6MatrixS_S_)
        .other          _Z16matrixMultKernel6MatrixS_S_,@"STO_CUDA_ENTRY STV_DEFAULT"
_Z16matrixMultKernel6MatrixS_S_:
.text._Z16matrixMultKernel6MatrixS_S_:
[----:B------:R-:W-:Y:S01]  /*0000*/  LDC R1, c[0x0][0x37c] ;  /* 0x0000df00ff017b82 */ /* 0x000fe20000000800 */
[----:B------:R-:W0:Y:S01]  /*0010*/  S2R R17, SR_CTAID.X ;  /* 0x0000000000117919 */ /* 0x000e220000002500 */
[----:B------:R-:W1:Y:S06]  /*0020*/  LDCU UR6, c[0x0][0x380] ;  /* 0x00007000ff0677ac */ /* 0x000e6c0008000800 */
[----:B------:R-:W2:Y:S01]  /*0030*/  S2UR UR4, SR_CTAID.Y ;  /* 0x00000000000479c3 */ /* 0x000ea20000002600 */
[----:B------:R-:W-:Y:S01]  /*0040*/  HFMA2 R25, -RZ, RZ, 0, 0 ;  /* 0x00000000ff197431 */ /* 0x000fe200000001ff */
[----:B------:R-:W3:Y:S01]  /*0050*/  S2R R9, SR_TID.Y ;  /* 0x0000000000097919 */ /* 0x000ee20000002200 */
[----:B------:R-:W4:Y:S01]  /*0060*/  LDCU.64 UR12, c[0x0][0x358] ;  /* 0x00006b00ff0c77ac */ /* 0x000f220008000a00 */
[----:B------:R-:W3:Y:S01]  /*0070*/  S2R R6, SR_TID.X ;  /* 0x0000000000067919 */ /* 0x000ee20000002100 */
[----:B-1----:R-:W-:-:S02]  /*0080*/  UISETP.GE.AND UP0, UPT, UR6, 0x10, UPT ;  /* 0x000000100600788c */ /* 0x002fc4000bf06270 */
[----:B------:R-:W-:-:S04]  /*0090*/  USHF.R.S32.HI UR5, URZ, 0x1f, UR6 ;  /* 0x0000001fff057899 */ /* 0x000fc80008011406 */
[----:B------:R-:W-:Y:S02]  /*00a0*/  ULEA.HI UR5, UR5, UR6, URZ, 0x4 ;  /* 0x0000000605057291 */ /* 0x000fe4000f8f20ff */
[----:B--2---:R-:W-:Y:S01]  /*00b0*/  USHF.L.U32 UR4, UR4, 0x4, URZ ;  /* 0x0000000404047899 */ /* 0x004fe200080006ff */
[----:B0-----:R-:W-:Y:S01]  /*00c0*/  SHF.L.U32 R17, R17, 0x4, RZ ;  /* 0x0000000411117819 */ /* 0x001fe200000006ff */
[----:B----4-:R-:W-:Y:S10]  /*00d0*/  BRA.U !UP0, `(.L_x_0) ;  /* 0x0000001908907547 */ /* 0x010ff4000b800000 */
[----:B------:R-:W0:Y:S01]  /*00e0*/  S2UR UR8, SR_CgaCtaId ;  /* 0x00000000000879c3 */ /* 0x000e220000008800 */
[----:B------:R-:W3:Y:S01]  /*00f0*/  LDCU UR11, c[0x0][0x388] ;  /* 0x00007100ff0b77ac */ /* 0x000ee20008000800 */
[----:B------:R-:W-:Y:S02]  /*0100*/  MOV R25, RZ ;  /* 0x000000ff00197202 */ /* 0x000fe40000000f00 */
[----:B------:R-:W-:Y:S01]  /*0110*/  MOV R20, RZ ;  /* 0x000000ff00147202 */ /* 0x000fe20000000f00 */
[----:B------:R-:W-:Y:S01]  /*0120*/  USHF.R.S32.HI UR5, URZ, 0x4, UR5 ;  /* 0x00000004ff057899 */ /* 0x000fe20008011405 */
[----:B------:R-:W-:Y:S02]  /*0130*/  UMOV UR7, 0x400 ;  /* 0x0000040000077882 */ /* 0x000fe40000000000 */
[----:B------:R-:W1:Y:S01]  /*0140*/  LDC R18, c[0x0][0x3a0] ;  /* 0x0000e800ff127b82 */ /* 0x000e620000000800 */
[----:B------:R-:W-:-:S04]  /*0150*/  UIADD3 UR10, UPT, UPT, UR5, -0x1, URZ ;  /* 0xffffffff050a7890 */ /* 0x000fc8000fffe0ff */
[----:B------:R-:W-:Y:S01]  /*0160*/  UISETP.GE.U32.AND UP0, UPT, UR10, 0x3, UPT ;  /* 0x000000030a00788c */ /* 0x000fe2000bf06070 */
[----:B---3--:R-:W-:Y:S01]  /*0170*/  IMAD R16, R9, UR11, R6 ;  /* 0x0000000b09107c24 */ /* 0x008fe2000f8e0206 */
[----:B------:R-:W-:Y:S02]  /*0180*/  UIMAD UR6, UR4, UR11, URZ ;  /* 0x0000000b040672a4 */ /* 0x000fe4000f8e02ff */
[----:B0-----:R-:W-:Y:S02]  /*0190*/  ULEA UR9, UR8, UR7, 0x18 ;  /* 0x0000000708097291 */ /* 0x001fe4000f8ec0ff */
[----:B------:R-:W-:Y:S01]  /*01a0*/  SHF.R.S32.HI R2, RZ, 0x1f, R16 ;  /* 0x0000001fff027819 */ /* 0x000fe20000011410 */
[----:B------:R-:W-:-:S04]  /*01b0*/  UIADD3 UR7, UPT, UPT, UR7, 0x400, URZ ;  /* 0x0000040007077890 */ /* 0x000fc8000fffe0ff */
[----:B------:R-:W-:Y:S01]  /*01c0*/  ULEA UR7, UR8, UR7, 0x18 ;  /* 0x0000000708077291 */ /* 0x000fe2000f8ec0ff */
[C---:B------:R-:W-:Y:S01]  /*01d0*/  LEA R7, R9.reuse, UR9, 0x6 ;  /* 0x0000000909077c11 */ /* 0x040fe2000f8e30ff */
[----:B-1----:R-:W-:Y:S01]  /*01e0*/  IMAD R5, R9, R18, R6 ;  /* 0x0000001209057224 */ /* 0x002fe200078e0206 */
[----:B------:R-:W-:-:S03]  /*01f0*/  SHF.L.U32 R26, R18, 0x4, RZ ;  /* 0x00000004121a7819 */ /* 0x000fc600000006ff */
[C---:B------:R-:W-:Y:S02]  /*0200*/  LEA R0, R6.reuse, UR7, 0x2 ;  /* 0x0000000706007c11 */ /* 0x040fe4000f8e10ff */
[----:B------:R-:W-:Y:S02]  /*0210*/  SHF.R.S32.HI R3, RZ, 0x1f, R5 ;  /* 0x0000001fff037819 */ /* 0x000fe40000011405 */
[----:B------:R-:W-:Y:S02]  /*0220*/  LEA R6, R6, R7, 0x2 ;  /* 0x0000000706067211 */ /* 0x000fe400078e10ff */
[----:B------:R-:W-:Y:S01]  /*0230*/  LEA R4, R9, R0, 0x6 ;  /* 0x0000000009047211 */ /* 0x000fe200078e30ff */
[----:B------:R-:W-:Y:S06]  /*0240*/  BRA.U !UP0, `(.L_x_1) ;  /* 0x0000000d08807547 */ /* 0x000fec000b800000 */
[----:B------:R-:W-:Y:S01]  /*0250*/  UIADD3 UR6, UPT, UPT, UR6, 0x20, URZ ;  /* 0x0000002006067890 */ /* 0x000fe2000fffe0ff */
[----:B------:R-:W-:Y:S01]  /*0260*/  IADD3 R26, PT, PT, R17, R26, RZ ;  /* 0x0000001a111a7210 */ /* 0x000fe20007ffe0ff */
[----:B------:R-:W-:Y:S01]  /*0270*/  ULOP3.LUT UR7, UR5, 0x7fffffc, URZ, 0xc0, !UPT ;  /* 0x07fffffc05077892 */ /* 0x000fe2000f8ec0ff */
[CC--:B------:R-:W-:Y:S01]  /*0280*/  LEA R24, R18.reuse, R17.reuse, 0x5 ;  /* 0x0000001112187211 */ /* 0x0c0fe200078e28ff */
[----:B------:R-:W-:Y:S01]  /*0290*/  IMAD R22, R18, 0x30, R17 ;  /* 0x0000003012167824 */ /* 0x000fe200078e0211 */
[----:B------:R-:W-:Y:S01]  /*02a0*/  MOV R25, RZ ;  /* 0x000000ff00197202 */ /* 0x000fe20000000f00 */
[----:B------:R-:W0:Y:S01]  /*02b0*/  LDCU.64 UR10, c[0x0][0x3a8] ;  /* 0x00007500ff0a77ac */ /* 0x000e220008000a00 */
[----:B------:R-:W-:Y:S02]  /*02c0*/  MOV R20, R17 ;  /* 0x0000001100147202 */ /* 0x000fe40000000f00 */
[----:B------:R-:W-:Y:S01]  /*02d0*/  MOV R19, UR6 ;  /* 0x0000000600137c02 */ /* 0x000fe20008000f00 */
[----:B------:R-:W1:Y:S01]  /*02e0*/  LDCU.64 UR8, c[0x0][0x390] ;  /* 0x00007200ff0877ac */ /* 0x000e620008000a00 */
[----:B------:R-:W-:-:S12]  /*02f0*/  UIADD3 UR7, UPT, UPT, -UR7, URZ, URZ ;  /* 0x000000ff07077290 */ /* 0x000fd8000fffe1ff */
.L_x_2:
[----:B------:R-:W-:Y:S02]  /*0300*/  IADD3 R9, PT, PT, R19, -0x20, RZ ;  /* 0xffffffe013097810 */ /* 0x000fe40007ffe0ff */
[----:B------:R-:W-:Y:S02]  /*0310*/  IADD3 R11, P0, PT, R5, R20, RZ ;  /* 0x00000014050b7210 */ /* 0x000fe40007f1e0ff */
[----:B------:R-:W-:Y:S02]  /*0320*/  IADD3 R13, P1, PT, R16, R9, RZ ;  /* 0x00000009100d7210 */ /* 0x000fe40007f3e0ff */
[----:B------:R-:W-:Y:S02]  /*0330*/  LEA.HI.X.SX32 R12, R20, R3, 0x1, P0 ;  /* 0x00000003140c7211 */ /* 0x000fe400000f0eff */
[----:B0-----:R-:W-:Y:S02]  /*0340*/  LEA R8, P0, R11, UR10, 0x2 ;  /* 0x0000000a0b087c11 */ /* 0x001fe4000f8010ff */
[----:B------:R-:W-:-:S02]  /*0350*/  LEA.HI.X.SX32 R14, R9, R2, 0x1, P1 ;  /* 0x00000002090e7211 */ /* 0x000fc400008f0eff */
[----:B-1----:R-:W-:Y:S02]  /*0360*/  LEA R10, P1, R13, UR8, 0x2 ;  /* 0x000000080d0a7c11 */ /* 0x002fe4000f8210ff */
[----:B------:R-:W-:Y:S02]  /*0370*/  LEA.HI.X R9, R11, UR11, R12, 0x2, P0 ;  /* 0x0000000b0b097c11 */ /* 0x000fe400080f140c */
[----:B------:R-:W-:-:S03]  /*0380*/  LEA.HI.X R11, R13, UR9, R14, 0x2, P1 ;  /* 0x000000090d0b7c11 */ /* 0x000fc600088f140e */
[----:B------:R-:W2:Y:S04]  /*0390*/  LDG.E R23, desc[UR12][R8.64] ;  /* 0x0000000c08177981 */ /* 0x000ea8000c1e1900 */
[----:B------:R-:W3:Y:S04]  /*03a0*/  LDG.E R11, desc[UR12][R10.64] ;  /* 0x0000000c0a0b7981 */ /* 0x000ee8000c1e1900 */
[----:B---3--:R-:W-:Y:S04]  /*03b0*/  STS [R6], R11 ;  /* 0x0000000b06007388 */ /* 0x008fe80000000800 */
[----:B--2---:R-:W-:Y:S01]  /*03c0*/  STS [R4], R23 ;  /* 0x0000001704007388 */ /* 0x004fe20000000800 */
[----:B------:R-:W-:Y:S06]  /*03d0*/  BAR.SYNC.DEFER_BLOCKING 0x0 ;  /* 0x0000000000007b1d */ /* 0x000fec0000010000 */
[----:B------:R-:W-:Y:S04]  /*03e0*/  LDS R27, [R0] ;  /* 0x00000000001b7984 */ /* 0x000fe80000000800 */
[----:B------:R-:W0:Y:S04]  /*03f0*/  LDS.128 R12, [R7] ;  /* 0x00000000070c7984 */ /* 0x000e280000000c00 */
[----:B------:R-:W1:Y:S04]  /*0400*/  LDS R29, [R0+0x40] ;  /* 0x00004000001d7984 */ /* 0x000e680000000800 */
[----:B------:R-:W2:Y:S04]  /*0410*/  LDS R21, [R0+0x80] ;  /* 0x0000800000157984 */ /* 0x000ea80000000800 */
[----:B------:R-:W-:Y:S04]  /*0420*/  LDS.128 R8, [R7+0x10] ;  /* 0x0000100007087984 */ /* 0x000fe80000000c00 */
[----:B------:R-:W-:Y:S01]  /*0430*/  LDS R23, [R0+0x200] ;  /* 0x0002000000177984 */ /* 0x000fe20000000800 */
[----:B0-----:R-:W-:-:S03]  /*0440*/  FFMA R28, R12, R27, R25 ;  /* 0x0000001b0c1c7223 */ /* 0x001fc60000000019 */
[----:B------:R-:W0:Y:S04]  /*0450*/  LDS R12, [R0+0xc0] ;  /* 0x0000c000000c7984 */ /* 0x000e280000000800 */
[----:B------:R-:W3:Y:S01]  /*0460*/  LDS R25, [R0+0x100] ;  /* 0x0001000000197984 */ /* 0x000ee20000000800 */
[----:B-1----:R-:W-:-:S03]  /*0470*/  FFMA R13, R29, R13, R28 ;  /* 0x0000000d1d0d7223 */ /* 0x002fc6000000001c */
[----:B------:R-:W1:Y:S01]  /*0480*/  LDS R28, [R0+0x140] ;  /* 0x00014000001c7984 */ /* 0x000e620000000800 */
[----:B--2---:R-:W-:-:S03]  /*0490*/  FFMA R13, R21, R14, R13 ;  /* 0x0000000e150d7223 */ /* 0x004fc6000000000d */
[----:B------:R-:W2:Y:S01]  /*04a0*/  LDS R21, [R0+0x180] ;  /* 0x0001800000157984 */ /* 0x000ea20000000800 */
[----:B0-----:R-:W-:-:S04]  /*04b0*/  FFMA R13, R12, R15, R13 ;  /* 0x0000000f0c0d7223 */ /* 0x001fc8000000000d */
[----:B---3--:R-:W-:Y:S02]  /*04c0*/  FFMA R13, R8, R25, R13 ;  /* 0x00000019080d7223 */ /* 0x008fe4000000000d */
[----:B------:R-:W0:Y:S02]  /*04d0*/  LDS R8, [R0+0x1c0] ;  /* 0x0001c00000087984 */ /* 0x000e240000000800 */
[----:B-1----:R-:W-:Y:S02]  /*04e0*/  FFMA R9, R28, R9, R13 ;  /* 0x000000091c097223 */ /* 0x002fe4000000000d */
[----:B------:R-:W1:Y:S04]  /*04f0*/  LDS.128 R12, [R7+0x20] ;  /* 0x00002000070c7984 */ /* 0x000e680000000c00 */
[----:B------:R-:W3:Y:S01]  /*0500*/  LDS R28, [R0+0x240] ;  /* 0x00024000001c7984 */ /* 0x000ee20000000800 */
[----:B--2---:R-:W-:-:S03]  /*0510*/  FFMA R9, R21, R10, R9 ;  /* 0x0000000a15097223 */ /* 0x004fc60000000009 */
[----:B------:R-:W2:Y:S04]  /*0520*/  LDS R21, [R0+0x280] ;  /* 0x0002800000157984 */ /* 0x000ea80000000800 */
[----:B------:R-:W-:Y:S01]  /*0530*/  LDS R25, [R0+0x340] ;  /* 0x0003400000197984 */ /* 0x000fe20000000800 */
[----:B0-----:R-:W-:-:S04]  /*0540*/  FFMA R9, R8, R11, R9 ;  /* 0x0000000b08097223 */ /* 0x001fc80000000009 */
[----:B-1----:R-:W-:Y:S02]  /*0550*/  FFMA R9, R12, R23, R9 ;  /* 0x000000170c097223 */ /* 0x002fe40000000009 */
[----:B------:R-:W0:Y:S02]  /*0560*/  LDS R12, [R0+0x2c0] ;  /* 0x0002c000000c7984 */ /* 0x000e240000000800 */
[----:B---3--:R-:W-:Y:S02]  /*0570*/  FFMA R28, R28, R13, R9 ;  /* 0x0000000d1c1c7223 */ /* 0x008fe40000000009 */
[----:B------:R-:W-:Y:S04]  /*0580*/  LDS R13, [R0+0x300] ;  /* 0x00030000000d7984 */ /* 0x000fe80000000800 */
[----:B------:R-:W1:Y:S01]  /*0590*/  LDS.128 R8, [R7+0x30] ;  /* 0x0000300007087984 */ /* 0x000e620000000c00 */
[----:B--2---:R-:W-:Y:S01]  /*05a0*/  FFMA R21, R21, R14, R28 ;  /* 0x0000000e15157223 */ /* 0x004fe2000000001c */
[----:B------:R-:W-:-:S04]  /*05b0*/  IADD3 R23, PT, PT, R19, -0x10, RZ ;  /* 0xfffffff013177810 */ /* 0x000fc80007ffe0ff */
[----:B------:R-:W-:-:S04]  /*05c0*/  IADD3 R14, P0, PT, R16, R23, RZ ;  /* 0x00000017100e7210 */ /* 0x000fc80007f1e0ff */
[----:B------:R-:W-:Y:S02]  /*05d0*/  LEA.HI.X.SX32 R23, R23, R2, 0x1, P0 ;  /* 0x0000000217177211 */ /* 0x000fe400000f0eff */
[----:B------:R-:W-:-:S04]  /*05e0*/  LEA R28, P0, R14, UR8, 0x2 ;  /* 0x000000080e1c7c11 */ /* 0x000fc8000f8010ff */
[----:B------:R-:W-:Y:S01]  /*05f0*/  LEA.HI.X R29, R14, UR9, R23, 0x2, P0 ;  /* 0x000000090e1d7c11 */ /* 0x000fe200080f1417 */
[----:B0-----:R-:W-:Y:S02]  /*0600*/  FFMA R15, R12, R15, R21 ;  /* 0x0000000f0c0f7223 */ /* 0x001fe40000000015 */
[----:B------:R-:W0:Y:S02]  /*0610*/  LDS R21, [R0+0x380] ;  /* 0x0003800000157984 */ /* 0x000e240000000800 */
[----:B-1----:R-:W-:Y:S02]  /*0620*/  FFMA R15, R8, R13, R15 ;  /* 0x0000000d080f7223 */ /* 0x002fe4000000000f */
[----:B------:R-:W1:Y:S01]  /*0630*/  LDS R8, [R0+0x3c0] ;  /* 0x0003c00000087984 */ /* 0x000e620000000800 */
[----:B------:R-:W-:Y:S01]  /*0640*/  BAR.SYNC.DEFER_BLOCKING 0x0 ;  /* 0x0000000000007b1d */ /* 0x000fe20000010000 */
[----:B------:R-:W-:-:S04]  /*0650*/  IADD3 R14, P0, PT, R5, R26, RZ ;  /* 0x0000001a050e7210 */ /* 0x000fc80007f1e0ff */
[----:B------:R-:W-:Y:S02]  /*0660*/  LEA.HI.X.SX32 R13, R26, R3, 0x1, P0 ;  /* 0x000000031a0d7211 */ /* 0x000fe400000f0eff */
[----:B------:R-:W-:-:S04]  /*0670*/  LEA R12, P0, R14, UR10, 0x2 ;  /* 0x0000000a0e0c7c11 */ /* 0x000fc8000f8010ff */
[----:B------:R-:W-:Y:S01]  /*0680*/  LEA.HI.X R13, R14, UR11, R13, 0x2, P0 ;  /* 0x0000000b0e0d7c11 */ /* 0x000fe200080f140d */
[----:B------:R-:W2:Y:S04]  /*0690*/  LDG.E R29, desc[UR12][R28.64] ;  /* 0x0000000c1c1d7981 */ /* 0x000ea8000c1e1900 */
[----:B------:R-:W3:Y:S01]  /*06a0*/  LDG.E R27, desc[UR12][R12.64] ;  /* 0x0000000c0c1b7981 */ /* 0x000ee2000c1e1900 */
[----:B------:R-:W-:-:S04]  /*06b0*/  FFMA R9, R25, R9, R15 ;  /* 0x0000000919097223 */ /* 0x000fc8000000000f */
[----:B0-----:R-:W-:-:S04]  /*06c0*/  FFMA R9, R21, R10, R9 ;  /* 0x0000000a15097223 */ /* 0x001fc80000000009 */
[----:B-1----:R-:W-:Y:S01]  /*06d0*/  FFMA R9, R8, R11, R9 ;  /* 0x0000000b08097223 */ /* 0x002fe20000000009 */
[----:B--2---:R-:W-:Y:S04]  /*06e0*/  STS [R6], R29 ;  /* 0x0000001d06007388 */ /* 0x004fe80000000800 */
[----:B---3--:R-:W-:Y:S01]  /*06f0*/  STS [R4], R27 ;  /* 0x0000001b04007388 */ /* 0x008fe20000000800 */
[----:B------:R-:W-:Y:S06]  /*0700*/  BAR.SYNC.DEFER_BLOCKING 0x0 ;  /* 0x0000000000007b1d */ /* 0x000fec0000010000 */
[----:B------:R-:W-:Y:S04]  /*0710*/  LDS R23, [R0] ;  /* 0x0000000000177984 */ /* 0x000fe80000000800 */
[----:B------:R-:W0:Y:S04]  /*0720*/  LDS.128 R12, [R7] ;  /* 0x00000000070c7984 */ /* 0x000e280000000c00 */
[----:B------:R-:W1:Y:S04]  /*0730*/  LDS R28, [R0+0x40] ;  /* 0x00004000001c7984 */ /* 0x000e680000000800 */
[----:B------:R-:W2:Y:S04]  /*0740*/  LDS R21, [R0+0x80] ;  /* 0x0000800000157984 */ /* 0x000ea80000000800 */
[----:B------:R-:W-:Y:S01]  /*0750*/  LDS R25, [R0+0x340] ;  /* 0x0003400000197984 */ /* 0x000fe20000000800 */
[----:B0-----:R-:W-:-:S03]  /*0760*/  FFMA R9, R12, R23, R9 ;  /* 0x000000170c097223 */ /* 0x001fc60000000009 */
[----:B------:R-:W0:Y:S01]  /*0770*/  LDS R12, [R0+0xc0] ;  /* 0x0000c000000c7984 */ /* 0x000e220000000800 */
[----:B-1----:R-:W-:-:S03]  /*0780*/  FFMA R13, R28, R13, R9 ;  /* 0x0000000d1c0d7223 */ /* 0x002fc60000000009 */
[----:B------:R-:W-:Y:S04]  /*0790*/  LDS R23, [R0+0x100] ;  /* 0x0001000000177984 */ /* 0x000fe80000000800 */
[----:B------:R-:W1:Y:S04]  /*07a0*/  LDS.128 R8, [R7+0x10] ;  /* 0x0000100007087984 */ /* 0x000e680000000c00 */
[----:B------:R-:W3:Y:S01]  /*07b0*/  LDS R28, [R0+0x140] ;  /* 0x00014000001c7984 */ /* 0x000ee20000000800 */
[----:B--2---:R-:W-:-:S03]  /*07c0*/  FFMA R13, R21, R14, R13 ;  /* 0x0000000e150d7223 */ /* 0x004fc6000000000d */
[----:B------:R-:W2:Y:S01]  /*07d0*/  LDS R21, [R0+0x180] ;  /* 0x0001800000157984 */ /* 0x000ea20000000800 */
[----:B0-----:R-:W-:-:S04]  /*07e0*/  FFMA R13, R12, R15, R13 ;  /* 0x0000000f0c0d7223 */ /* 0x001fc8000000000d */
[----:B-1----:R-:W-:Y:S02]  /*07f0*/  FFMA R13, R8, R23, R13 ;  /* 0x00000017080d7223 */ /* 0x002fe4000000000d */
[----:B------:R-:W0:Y:S02]  /*0800*/  LDS R8, [R0+0x1c0] ;  /* 0x0001c00000087984 */ /* 0x000e240000000800 */
[----:B---3--:R-:W-:Y:S02]  /*0810*/  FFMA R9, R28, R9, R13 ;  /* 0x000000091c097223 */ /* 0x008fe4000000000d */
        /* <DEDUP_REMOVED lines=10> */
[----:B------:R-:W1:Y:S01]  /*08c0*/  LDS.128 R8, [R7+0x30] ;  /* 0x0000300007087984 */ /* 0x000e620000000c00 */
[----:B--2---:R-:W-:Y:S01]  /*08d0*/  FFMA R21, R21, R14, R28 ;  /* 0x0000000e15157223 */ /* 0x004fe2000000001c */
[----:B------:R-:W-:-:S04]  /*08e0*/  IADD3 R14, P0, PT, R16, R19, RZ ;  /* 0x00000013100e7210 */ /* 0x000fc80007f1e0ff */
[----:B------:R-:W-:Y:S02]  /*08f0*/  LEA.HI.X.SX32 R23, R19, R2, 0x1, P0 ;  /* 0x0000000213177211 */ /* 0x000fe400000f0eff */
[----:B------:R-:W-:-:S04]  /*0900*/  LEA R28, P0, R14, UR8, 0x2 ;  /* 0x000000080e1c7c11 */ /* 0x000fc8000f8010ff */
[----:B------:R-:W-:Y:S02]  /*0910*/  LEA.HI.X R29, R14, UR9, R23, 0x2, P0 ;  /* 0x000000090e1d7c11 */ /* 0x000fe400080f1417 */
[----:B------:R-:W-:Y:S01]  /*0920*/  IADD3 R14, P0, PT, R5, R24, RZ ;  /* 0x00000018050e7210 */ /* 0x000fe20007f1e0ff */
[----:B0-----:R-:W-:Y:S02]  /*0930*/  FFMA R15, R12, R15, R21 ;  /* 0x0000000f0c0f7223 */ /* 0x001fe40000000015 */
[----:B------:R-:W0:Y:S02]  /*0940*/  LDS R21, [R0+0x380] ;  /* 0x0003800000157984 */ /* 0x000e240000000800 */
[----:B-1----:R-:W-:Y:S02]  /*0950*/  FFMA R15, R8, R13, R15 ;  /* 0x0000000d080f7223 */ /* 0x002fe4000000000f */
[----:B------:R-:W1:Y:S01]  /*0960*/  LDS R8, [R0+0x3c0] ;  /* 0x0003c00000087984 */ /* 0x000e620000000800 */
[----:B------:R-:W-:Y:S01]  /*0970*/  BAR.SYNC.DEFER_BLOCKING 0x0 ;  /* 0x0000000000007b1d */ /* 0x000fe20000010000 */
[----:B------:R-:W-:-:S02]  /*0980*/  LEA.HI.X.SX32 R13, R24, R3, 0x1, P0 ;  /* 0x00000003180d7211 */ /* 0x000fc400000f0eff */
        /* <DEDUP_REMOVED lines=39> */
[----:B------:R-:W-:-:S04]  /*0c00*/  IADD3 R21, PT, PT, R19, 0x10, RZ ;  /* 0x0000001013157810 */ /* 0x000fc80007ffe0ff */
[----:B------:R-:W-:-:S04]  /*0c10*/  IADD3 R14, P0, PT, R16, R21, RZ ;  /* 0x00000015100e7210 */ /* 0x000fc80007f1e0ff */
[----:B------:R-:W-:Y:S02]  /*0c20*/  LEA.HI.X.SX32 R21, R21, R2, 0x1, P0 ;  /* 0x0000000215157211 */ /* 0x000fe400000f0eff */
[----:B------:R-:W-:-:S04]  /*0c30*/  LEA R28, P0, R14, UR8, 0x2 ;  /* 0x000000080e1c7c11 */ /* 0x000fc8000f8010ff */
[----:B------:R-:W-:Y:S02]  /*0c40*/  LEA.HI.X R29, R14, UR9, R21, 0x2, P0 ;  /* 0x000000090e1d7c11 */ /* 0x000fe400080f1415 */
[----:B------:R-:W2:Y:S01]  /*0c50*/  LDS R21, [R0+0x380] ;  /* 0x0003800000157984 */ /* 0x000ea20000000800 */
[----:B0-----:R-:W-:-:S04]  /*0c60*/  FFMA R15, R12, R15, R23 ;  /* 0x0000000f0c0f7223 */ /* 0x001fc80000000017 */
[----:B-1----:R-:W-:Y:S02]  /*0c70*/  FFMA R15, R8, R13, R15 ;  /* 0x0000000d080f7223 */ /* 0x002fe4000000000f */
[----:B------:R-:W0:Y:S01]  /*0c80*/  LDS R8, [R0+0x3c0] ;  /* 0x0003c00000087984 */ /* 0x000e220000000800 */
[----:B------:R-:W-:Y:S01]  /*0c90*/  BAR.SYNC.DEFER_BLOCKING 0x0 ;  /* 0x0000000000007b1d */ /* 0x000fe20000010000 */
[----:B------:R-:W-:-:S04]  /*0ca0*/  IADD3 R14, P0, PT, R5, R22, RZ ;  /* 0x00000016050e7210 */ /* 0x000fc80007f1e0ff */
[----:B------:R-:W-:Y:S02]  /*0cb0*/  LEA.HI.X.SX32 R13, R22, R3, 0x1, P0 ;  /* 0x00000003160d7211 */ /* 0x000fe400000f0eff */
[----:B------:R-:W-:-:S04]  /*0cc0*/  LEA R12, P0, R14, UR10, 0x2 ;  /* 0x0000000a0e0c7c11 */ /* 0x000fc8000f8010ff */
[----:B------:R-:W-:Y:S01]  /*0cd0*/  LEA.HI.X R13, R14, UR11, R13, 0x2, P0 ;  /* 0x0000000b0e0d7c11 */ /* 0x000fe200080f140d */
[----:B------:R-:W3:Y:S04]  /*0ce0*/  LDG.E R29, desc[UR12][R28.64] ;  /* 0x0000000c1c1d7981 */ /* 0x000ee8000c1e1900 */
[----:B------:R-:W4:Y:S01]  /*0cf0*/  LDG.E R27, desc[UR12][R12.64] ;  /* 0x0000000c0c1b7981 */ /* 0x000f22000c1e1900 */
[----:B------:R-:W-:-:S04]  /*0d00*/  FFMA R9, R25, R9, R15 ;  /* 0x0000000919097223 */ /* 0x000fc8000000000f */
[----:B--2---:R-:W-:-:S04]  /*0d10*/  FFMA R9, R21, R10, R9 ;  /* 0x0000000a15097223 */ /* 0x004fc80000000009 */
[----:B0-----:R-:W-:Y:S01]  /*0d20*/  FFMA R9, R8, R11, R9 ;  /* 0x0000000b08097223 */ /* 0x001fe20000000009 */
[----:B------:R-:W-:-:S04]  /*0d30*/  UIADD3 UR7, UPT, UPT, UR7, 0x4, URZ ;  /* 0x0000000407077890 */ /* 0x000fc8000fffe0ff */
[----:B------:R-:W-:Y:S01]  /*0d40*/  UISETP.NE.AND UP0, UPT, UR7, URZ, UPT ;  /* 0x000000ff0700728c */ /* 0x000fe2000bf05270 */
[C---:B------:R-:W-:Y:S02]  /*0d50*/  LEA R20, R18.reuse, R20, 0x6 ;  /* 0x0000001412147211 */ /* 0x040fe400078e30ff */
[C---:B------:R-:W-:Y:S02]  /*0d60*/  LEA R26, R18.reuse, R26, 0x6 ;  /* 0x0000001a121a7211 */ /* 0x040fe400078e30ff */
[C---:B------:R-:W-:Y:S02]  /*0d70*/  LEA R24, R18.reuse, R24, 0x6 ;  /* 0x0000001812187211 */ /* 0x040fe400078e30ff */
[----:B------:R-:W-:Y:S02]  /*0d80*/  IADD3 R19, PT, PT, R19, 0x40, RZ ;  /* 0x0000004013137810 */ /* 0x000fe40007ffe0ff */
[----:B------:R-:W-:Y:S01]  /*0d90*/  LEA R22, R18, R22, 0x6 ;  /* 0x0000001612167211 */ /* 0x000fe200078e30ff */
[----:B---3--:R-:W-:Y:S04]  /*0da0*/  STS [R6], R29 ;  /* 0x0000001d06007388 */ /* 0x008fe80000000800 */
[----:B----4-:R-:W-:Y:S01]  /*0db0*/  STS [R4], R27 ;  /* 0x0000001b04007388 */ /* 0x010fe20000000800 */
[----:B------:R-:W-:Y:S06]  /*0dc0*/  BAR.SYNC.DEFER_BLOCKING 0x0 ;  /* 0x0000000000007b1d */ /* 0x000fec0000010000 */
[----:B------:R-:W-:Y:S04]  /*0dd0*/  LDS R23, [R0] ;  /* 0x0000000000177984 */ /* 0x000fe80000000800 */
[----:B------:R-:W0:Y:S04]  /*0de0*/  LDS.128 R12, [R7] ;  /* 0x00000000070c7984 */ /* 0x000e280000000c00 */
[----:B------:R-:W1:Y:S04]  /*0df0*/  LDS R28, [R0+0x40] ;  /* 0x00004000001c7984 */ /* 0x000e680000000800 */
[----:B------:R-:W2:Y:S01]  /*0e00*/  LDS R21, [R0+0x80] ;  /* 0x0000800000157984 */ /* 0x000ea20000000800 */
        /* <DEDUP_REMOVED lines=23> */
[----:B--2---:R-:W-:-:S03]  /*0f80*/  FFMA R21, R21, R14, R28 ;  /* 0x0000000e15157223 */ /* 0x004fc6000000001c */
[----:B------:R-:W2:Y:S04]  /*0f90*/  LDS R23, [R0+0x340] ;  /* 0x0003400000177984 */ /* 0x000ea80000000800 */
[----:B------:R-:W3:Y:S04]  /*0fa0*/  LDS R28, [R0+0x380] ;  /* 0x00038000001c7984 */ /* 0x000ee80000000800 */
[----:B------:R-:W4:Y:S01]  /*0fb0*/  LDS R14, [R0+0x3c0] ;  /* 0x0003c000000e7984 */ /* 0x000f220000000800 */
[----:B0-----:R-:W-:-:S04]  /*0fc0*/  FFMA R15, R12, R15, R21 ;  /* 0x0000000f0c0f7223 */ /* 0x001fc80000000015 */
[----:B-1----:R-:W-:-:S04]  /*0fd0*/  FFMA R8, R8, R13, R15 ;  /* 0x0000000d08087223 */ /* 0x002fc8000000000f */
[----:B--2---:R-:W-:-:S04]  /*0fe0*/  FFMA R9, R23, R9, R8 ;  /* 0x0000000917097223 */ /* 0x004fc80000000008 */
[----:B---3--:R-:W-:-:S04]  /*0ff0*/  FFMA R9, R28, R10, R9 ;  /* 0x0000000a1c097223 */ /* 0x008fc80000000009 */
[----:B----4-:R-:W-:Y:S01]  /*1000*/  FFMA R25, R14, R11, R9 ;  /* 0x0000000b0e197223 */ /* 0x010fe20000000009 */
[----:B------:R-:W-:Y:S06]  /*1010*/  BAR.SYNC.DEFER_BLOCKING 0x0 ;  /* 0x0000000000007b1d */ /* 0x000fec0000010000 */
[----:B------:R-:W-:Y:S05]  /*1020*/  BRA.U UP0, `(.L_x_2) ;  /* 0xfffffff100b47547 */ /* 0x000fea000b83ffff */
[----:B------:R-:W-:-:S06]  /*1030*/  ULOP3.LUT UR6, UR5, 0x7fffffc, URZ, 0xc0, !UPT ;  /* 0x07fffffc05067892 */ /* 0x000fcc000f8ec0ff */
[----:B------:R-:W-:-:S07]  /*1040*/  MOV R20, UR6 ;  /* 0x0000000600147c02 */ /* 0x000fce0008000f00 */
.L_x_1:
[----:B------:R-:W-:-:S04]  /*1050*/  ULOP3.LUT UR7, UR5, 0x3, URZ, 0xc0, !UPT ;  /* 0x0000000305077892 */ /* 0x000fc8000f8ec0ff */
[----:B------:R-:W-:-:S09]  /*1060*/  UISETP.NE.AND UP0, UPT, UR7, URZ, UPT ;  /* 0x000000ff0700728c */ /* 0x000fd2000bf05270 */
[----:B------:R-:W-:Y:S05]  /*1070*/  BRA.U !UP0, `(.L_x_0) ;  /* 0x0000000908a87547 */ /* 0x000fea000b800000 */
[----:B------:R-:W0:Y:S01]  /*1080*/  LDC R19, c[0x0][0x388] ;  /* 0x0000e200ff137b82 */ /* 0x000e220000000800 */
[----:B------:R-:W1:Y:S01]  /*1090*/  LDCU UR6, c[0x0][0x3a0] ;  /* 0x00007400ff0677ac */ /* 0x000e620008000800 */
[----:B------:R-:W-:Y:S02]  /*10a0*/  UISETP.NE.AND UP0, UPT, UR7, 0x1, UPT ;  /* 0x000000010700788c */ /* 0x000fe4000bf05270 */
[----:B------:R-:W-:-:S04]  /*10b0*/  ULOP3.LUT UR5, UR5, 0x1, URZ, 0xc0, !UPT ;  /* 0x0000000105057892 */ /* 0x000fc8000f8ec0ff */
[----:B------:R-:W-:Y:S02]  /*10c0*/  UISETP.NE.U32.AND UP1, UPT, UR5, 0x1, UPT ;  /* 0x000000010500788c */ /* 0x000fe4000bf25070 */
[----:B-1----:R-:W-:Y:S01]  /*10d0*/  USHF.L.U32 UR6, UR6, 0x4, URZ ;  /* 0x0000000406067899 */ /* 0x002fe200080006ff */
[----:B0-----:R-:W-:Y:S01]  /*10e0*/  IMAD R19, R19, UR4, RZ ;  /* 0x0000000413137c24 */ /* 0x001fe2000f8e02ff */
[----:B------:R-:W-:Y:S10]  /*10f0*/  BRA.U !UP0, `(.L_x_3) ;  /* 0x0000000508ac7547 */ /* 0x000ff4000b800000 */
[----:B------:R-:W0:Y:S01]  /*1100*/  LDCU.64 UR8, c[0x0][0x390] ;  /* 0x00007200ff0877ac */ /* 0x000e220008000a00 */
[C---:B------:R-:W-:Y:S01]  /*1110*/  LEA R21, R20.reuse, R19, 0x4 ;  /* 0x0000001314157211 */ /* 0x040fe200078e20ff */
[----:B------:R-:W-:Y:S01]  /*1120*/  IMAD R18, R20, UR6, R17 ;  /* 0x0000000614127c24 */ /* 0x000fe2000f8e0211 */
[----:B------:R-:W1:Y:S02]  /*1130*/  LDCU.64 UR10, c[0x0][0x3a8] ;  /* 0x00007500ff0a77ac */ /* 0x000e640008000a00 */
[----:B------:R-:W-:Y:S02]  /*1140*/  IADD3 R11, P1, PT, R16, R21, RZ ;  /* 0x00000015100b7210 */ /* 0x000fe40007f3e0ff */
[----:B------:R-:W-:Y:S02]  /*1150*/  IADD3 R9, P0, PT, R5, R18, RZ ;  /* 0x0000001205097210 */ /* 0x000fe40007f1e0ff */
[----:B------:R-:W-:Y:S02]  /*1160*/  LEA.HI.X.SX32 R14, R21, R2, 0x1, P1 ;  /* 0x00000002150e7211 */ /* 0x000fe400008f0eff */
[----:B------:R-:W-:-:S02]  /*1170*/  LEA.HI.X.SX32 R12, R18, R3, 0x1, P0 ;  /* 0x00000003120c7211 */ /* 0x000fc400000f0eff */
[----:B0-----:R-:W-:Y:S02]  /*1180*/  LEA R10, P1, R11, UR8, 0x2 ;  /* 0x000000080b0a7c11 */ /* 0x001fe4000f8210ff */
[----:B-1----:R-:W-:Y:S02]  /*1190*/  LEA R8, P0, R9, UR10, 0x2 ;  /* 0x0000000a09087c11 */ /* 0x002fe4000f8010ff */
[----:B------:R-:W-:Y:S02]  /*11a0*/  LEA.HI.X R11, R11, UR9, R14, 0x2, P1 ;  /* 0x000000090b0b7c11 */ /* 0x000fe400088f140e */
[----:B------:R-:W-:-:S03]  /*11b0*/  LEA.HI.X R9, R9, UR11, R12, 0x2, P0 ;  /* 0x0000000b09097c11 */ /* 0x000fc600080f140c */
[----:B------:R-:W2:Y:S04]  /*11c0*/  LDG.E R27, desc[UR12][R10.64] ;  /* 0x0000000c0a1b7981 */ /* 0x000ea8000c1e1900 */
[----:B------:R-:W3:Y:S01]  /*11d0*/  LDG.E R29, desc[UR12][R8.64] ;  /* 0x0000000c081d7981 */ /* 0x000ee2000c1e1900 */
[----:B------:R-:W-:-:S03]  /*11e0*/  IADD3 R21, PT, PT, R21, 0x10, RZ ;  /* 0x0000001015157810 */ /* 0x000fc60007ffe0ff */
[----:B--2---:R-:W-:Y:S04]  /*11f0*/  STS [R6], R27 ;  /* 0x0000001b06007388 */ /* 0x004fe80000000800 */
[----:B---3--:R-:W-:Y:S01]  /*1200*/  STS [R4], R29 ;  /* 0x0000001d04007388 */ /* 0x008fe20000000800 */
[----:B------:R-:W-:Y:S06]  /*1210*/  BAR.SYNC.DEFER_BLOCKING 0x0 ;  /* 0x0000000000007b1d */ /* 0x000fec0000010000 */
[----:B------:R-:W-:Y:S04]  /*1220*/  LDS R22, [R0] ;  /* 0x0000000000167984 */ /* 0x000fe80000000800 */
[----:B------:R-:W0:Y:S04]  /*1230*/  LDS.128 R12, [R7] ;  /* 0x00000000070c7984 */ /* 0x000e280000000c00 */
[----:B------:R-:W1:Y:S04]  /*1240*/  LDS R26, [R0+0x40] ;  /* 0x00004000001a7984 */ /* 0x000e680000000800 */
[----:B------:R-:W2:Y:S04]  /*1250*/  LDS R23, [R0+0x80] ;  /* 0x0000800000177984 */ /* 0x000ea80000000800 */
[----:B------:R-:W3:Y:S04]  /*1260*/  LDS R24, [R0+0xc0] ;  /* 0x0000c00000187984 */ /* 0x000ee80000000800 */
[----:B------:R-:W-:Y:S04]  /*1270*/  LDS.128 R8, [R7+0x10] ;  /* 0x0000100007087984 */ /* 0x000fe80000000c00 */
[----:B------:R-:W-:Y:S01]  /*1280*/  LDS R29, [R0+0x300] ;  /* 0x00030000001d7984 */ /* 0x000fe20000000800 */
[----:B0-----:R-:W-:-:S03]  /*1290*/  FFMA R12, R12, R22, R25 ;  /* 0x000000160c0c7223 */ /* 0x001fc60000000019 */
[----:B------:R-:W0:Y:S01]  /*12a0*/  LDS R25, [R0+0x100] ;  /* 0x0001000000197984 */ /* 0x000e220000000800 */
[----:B-1----:R-:W-:-:S03]  /*12b0*/  FFMA R12, R26, R13, R12 ;  /* 0x0000000d1a0c7223 */ /* 0x002fc6000000000c */
[----:B------:R-:W1:Y:S01]  /*12c0*/  LDS R22, [R0+0x140] ;  /* 0x0001400000167984 */ /* 0x000e620000000800 */
[----:B--2---:R-:W-:-:S03]  /*12d0*/  FFMA R13, R23, R14, R12 ;  /* 0x0000000e170d7223 */ /* 0x004fc6000000000c */
[----:B------:R-:W2:Y:S01]  /*12e0*/  LDS R23, [R0+0x180] ;  /* 0x0001800000177984 */ /* 0x000ea20000000800 */
[----:B---3--:R-:W-:-:S03]  /*12f0*/  FFMA R13, R24, R15, R13 ;  /* 0x0000000f180d7223 */ /* 0x008fc6000000000d */
[----:B------:R-:W3:Y:S04]  /*1300*/  LDS R24, [R0+0x1c0] ;  /* 0x0001c00000187984 */ /* 0x000ee80000000800 */
[----:B------:R-:W-:Y:S01]  /*1310*/  LDS R26, [R0+0x340] ;  /* 0x00034000001a7984 */ /* 0x000fe20000000800 */
[----:B0-----:R-:W-:-:S03]  /*1320*/  FFMA R27, R8, R25, R13 ;  /* 0x00000019081b7223 */ /* 0x001fc6000000000d */
[----:B------:R-:W-:Y:S01]  /*1330*/  LDS R25, [R0+0x200] ;  /* 0x0002000000197984 */ /* 0x000fe20000000800 */
[----:B-1----:R-:W-:-:S03]  /*1340*/  FFMA R22, R22, R9, R27 ;  /* 0x0000000916167223 */ /* 0x002fc6000000001b */
[----:B------:R-:W0:Y:S01]  /*1350*/  LDS.128 R12, [R7+0x20] ;  /* 0x00002000070c7984 */ /* 0x000e220000000c00 */
[----:B--2---:R-:W-:Y:S01]  /*1360*/  FFMA R23, R23, R10, R22 ;  /* 0x0000000a17177223 */ /* 0x004fe20000000016 */
[----:B------:R-:W-:Y:S02]  /*1370*/  IADD3 R10, P0, PT, R16, R21, RZ ;  /* 0x00000015100a7210 */ /* 0x000fe40007f1e0ff */
[----:B------:R-:W1:Y:S01]  /*1380*/  LDS R8, [R0+0x240] ;  /* 0x0002400000087984 */ /* 0x000e620000000800 */
[----:B---3--:R-:W-:Y:S01]  /*1390*/  FFMA R11, R24, R11, R23 ;  /* 0x0000000b180b7223 */ /* 0x008fe20000000017 */
[----:B------:R-:W-:Y:S02]  /*13a0*/  LEA.HI.X.SX32 R21, R21, R2, 0x1, P0 ;  /* 0x0000000215157211 */ /* 0x000fe400000f0eff */
[----:B------:R-:W2:Y:S01]  /*13b0*/  LDS R9, [R0+0x280] ;  /* 0x0002800000097984 */ /* 0x000ea20000000800 */
[----:B------:R-:W-:-:S03]  /*13c0*/  LEA R22, P0, R10, UR8, 0x2 ;  /* 0x000000080a167c11 */ /* 0x000fc6000f8010ff */
[----:B------:R-:W-:Y:S01]  /*13d0*/  LDS R27, [R0+0x380] ;  /* 0x00038000001b7984 */ /* 0x000fe20000000800 */
[----:B------:R-:W-:Y:S01]  /*13e0*/  LEA.HI.X R23, R10, UR9, R21, 0x2, P0 ;  /* 0x000000090a177c11 */ /* 0x000fe200080f1415 */
[----:B0-----:R-:W-:Y:S01]  /*13f0*/  FFMA R11, R12, R25, R11 ;  /* 0x000000190c0b7223 */ /* 0x001fe2000000000b */
[----:B------:R-:W-:Y:S02]  /*1400*/  IADD3 R12, PT, PT, R18, UR6, RZ ;  /* 0x00000006120c7c10 */ /* 0x000fe4000fffe0ff */
[----:B------:R-:W-:Y:S01]  /*1410*/  LDS R18, [R0+0x3c0] ;  /* 0x0003c00000127984 */ /* 0x000fe20000000800 */
[----:B-1----:R-:W-:-:S03]  /*1420*/  FFMA R8, R8, R13, R11 ;  /* 0x0000000d08087223 */ /* 0x002fc6000000000b */
[----:B------:R-:W0:Y:S01]  /*1430*/  LDS R13, [R0+0x2c0] ;  /* 0x0002c000000d7984 */ /* 0x000e220000000800 */
[----:B--2---:R-:W-:-:S03]  /*1440*/  FFMA R14, R9, R14, R8 ;  /* 0x0000000e090e7223 */ /* 0x004fc60000000008 */
[----:B------:R-:W1:Y:S01]  /*1450*/  LDS.128 R8, [R7+0x30] ;  /* 0x0000300007087984 */ /* 0x000e620000000c00 */
[----:B------:R-:W-:Y:S01]  /*1460*/  BAR.SYNC.DEFER_BLOCKING 0x0 ;  /* 0x0000000000007b1d */ /* 0x000fe20000010000 */
[----:B------:R-:W-:-:S04]  /*1470*/  IADD3 R21, P0, PT, R5, R12, RZ ;  /* 0x0000000c05157210 */ /* 0x000fc80007f1e0ff */
[----:B------:R-:W-:Y:S02]  /*1480*/  LEA.HI.X.SX32 R12, R12, R3, 0x1, P0 ;  /* 0x000000030c0c7211 */ /* 0x000fe400000f0eff */
[----:B------:R-:W-:-:S04]  /*1490*/  LEA R24, P0, R21, UR10, 0x2 ;  /* 0x0000000a15187c11 */ /* 0x000fc8000f8010ff */
[----:B------:R-:W-:Y:S01]  /*14a0*/  LEA.HI.X R25, R21, UR11, R12, 0x2, P0 ;  /* 0x0000000b15197c11 */ /* 0x000fe200080f140c */
[----:B------:R-:W2:Y:S05]  /*14b0*/  LDG.E R23, desc[UR12][R22.64] ;  /* 0x0000000c16177981 */ /* 0x000eaa000c1e1900 */
[----:B------:R-:W3:Y:S01]  /*14c0*/  LDG.E R25, desc[UR12][R24.64] ;  /* 0x0000000c18197981 */ /* 0x000ee2000c1e1900 */
[----:B------:R-:W-:Y:S01]  /*14d0*/  IADD3 R20, PT, PT, R20, 0x2, RZ ;  /* 0x0000000214147810 */ /* 0x000fe20007ffe0ff */
[----:B0-----:R-:W-:-:S04]  /*14e0*/  FFMA R28, R13, R15, R14 ;  /* 0x0000000f0d1c7223 */ /* 0x001fc8000000000e */
[----:B-1----:R-:W-:-:S04]  /*14f0*/  FFMA R29, R8, R29, R28 ;  /* 0x0000001d081d7223 */ /* 0x002fc8000000001c */
[----:B------:R-:W-:-:S04]  /*1500*/  FFMA R26, R26, R9, R29 ;  /* 0x000000091a1a7223 */ /* 0x000fc8000000001d */
[----:B------:R-:W-:-:S04]  /*1510*/  FFMA R27, R27, R10, R26 ;  /* 0x0000000a1b1b7223 */ /* 0x000fc8000000001a */
[----:B------:R-:W-:Y:S01]  /*1520*/  FFMA R27, R18, R11, R27 ;  /* 0x0000000b121b7223 */ /* 0x000fe2000000001b */
        /* <DEDUP_REMOVED lines=8> */
[----:B------:R-:W-:Y:S04]  /*15b0*/  LDS R25, [R0+0x100] ;  /* 0x0001000000197984 */ /* 0x000fe80000000800 */
[----:B------:R-:W4:Y:S04]  /*15c0*/  LDS.128 R8, [R7+0x10] ;  /* 0x0000100007087984 */ /* 0x000f280000000c00 */
[----:B------:R-:W5:Y:S04]  /*15d0*/  LDS R18, [R0+0x140] ;  /* 0x0001400000127984 */ /* 0x000f680000000800 */
[----:B------:R-:W-:Y:S01]  /*15e0*/  LDS R24, [R0+0x240] ;  /* 0x0002400000187984 */ /* 0x000fe20000000800 */
[----:B0-----:R-:W-:-:S03]  /*15f0*/  FFMA R27, R12, R21, R27 ;  /* 0x000000150c1b7223 */ /* 0x001fc6000000001b */
[----:B------:R-:W0:Y:S01]  /*1600*/  LDS R21, [R0+0x180] ;  /* 0x0001800000157984 */ /* 0x000e220000000800 */
[----:B-1----:R-:W-:-:S03]  /*1610*/  FFMA R12, R22, R13, R27 ;  /* 0x0000000d160c7223 */ /* 0x002fc6000000001b */
[----:B------:R-:W1:Y:S01]  /*1620*/  LDS R22, [R0+0x1c0] ;  /* 0x0001c00000167984 */ /* 0x000e620000000800 */
[----:B--2---:R-:W-:-:S04]  /*1630*/  FFMA R23, R23, R14, R12 ;  /* 0x0000000e17177223 */ /* 0x004fc8000000000c */
[----:B---3--:R-:W-:Y:S02]  /*1640*/  FFMA R27, R28, R15, R23 ;  /* 0x0000000f1c1b7223 */ /* 0x008fe40000000017 */
[----:B------:R-:W-:Y:S04]  /*1650*/  LDS R23, [R0+0x200] ;  /* 0x0002000000177984 */ /* 0x000fe80000000800 */
[----:B------:R-:W2:Y:S01]  /*1660*/  LDS.128 R12, [R7+0x20] ;  /* 0x00002000070c7984 */ /* 0x000ea20000000c00 */
[----:B----4-:R-:W-:-:S04]  /*1670*/  FFMA R25, R8, R25, R27 ;  /* 0x0000001908197223 */ /* 0x010fc8000000001b */
[----:B-----5:R-:W-:Y:S02]  /*1680*/  FFMA R18, R18, R9, R25 ;  /* 0x0000000912127223 */ /* 0x020fe40000000019 */
[----:B------:R-:W3:Y:S02]  /*1690*/  LDS R25, [R0+0x280] ;  /* 0x0002800000197984 */ /* 0x000ee40000000800 */
[----:B0-----:R-:W-:Y:S02]  /*16a0*/  FFMA R21, R21, R10, R18 ;  /* 0x0000000a15157223 */ /* 0x001fe40000000012 */
[----:B------:R-:W0:Y:S02]  /*16b0*/  LDS R18, [R0+0x2c0] ;  /* 0x0002c00000127984 */ /* 0x000e240000000800 */
[----:B-1----:R-:W-:Y:S02]  /*16c0*/  FFMA R27, R22, R11, R21 ;  /* 0x0000000b161b7223 */ /* 0x002fe40000000015 */
[----:B------:R-:W-:Y:S04]  /*16d0*/  LDS R21, [R0+0x300] ;  /* 0x0003000000157984 */ /* 0x000fe80000000800 */
[----:B------:R-:W1:Y:S04]  /*16e0*/  LDS.128 R8, [R7+0x30] ;  /* 0x0000300007087984 */ /* 0x000e680000000c00 */
[----:B------:R-:W4:Y:S01]  /*16f0*/  LDS R22, [R0+0x340] ;  /* 0x0003400000167984 */ /* 0x000f220000000800 */
[----:B--2---:R-:W-:-:S03]  /*1700*/  FFMA R27, R12, R23, R27 ;  /* 0x000000170c1b7223 */ /* 0x004fc6000000001b */
[----:B------:R-:W2:Y:S01]  /*1710*/  LDS R23, [R0+0x380] ;  /* 0x0003800000177984 */ /* 0x000ea20000000800 */
[----:B------:R-:W-:-:S03]  /*1720*/  FFMA R24, R24, R13, R27 ;  /* 0x0000000d18187223 */ /* 0x000fc6000000001b */
[----:B------:R-:W5:Y:S01]  /*1730*/  LDS R12, [R0+0x3c0] ;  /* 0x0003c000000c7984 */ /* 0x000f620000000800 */
[----:B---3--:R-:W-:-:S04]  /*1740*/  FFMA R25, R25, R14, R24 ;  /* 0x0000000e19197223 */ /* 0x008fc80000000018 */
[----:B0-----:R-:W-:-:S04]  /*1750*/  FFMA R15, R18, R15, R25 ;  /* 0x0000000f120f7223 */ /* 0x001fc80000000019 */
[----:B-1----:R-:W-:-:S04]  /*1760*/  FFMA R15, R8, R21, R15 ;  /* 0x00000015080f7223 */ /* 0x002fc8000000000f */
[----:B----4-:R-:W-:-:S04]  /*1770*/  FFMA R22, R22, R9, R15 ;  /* 0x0000000916167223 */ /* 0x010fc8000000000f */
[----:B--2---:R-:W-:-:S04]  /*1780*/  FFMA R23, R23, R10, R22 ;  /* 0x0000000a17177223 */ /* 0x004fc80000000016 */
[----:B-----5:R-:W-:Y:S01]  /*1790*/  FFMA R25, R12, R11, R23 ;  /* 0x0000000b0c197223 */ /* 0x020fe20000000017 */
[----:B------:R-:W-:Y:S06]  /*17a0*/  BAR.SYNC.DEFER_BLOCKING 0x0 ;  /* 0x0000000000007b1d */ /* 0x000fec0000010000 */
.L_x_3:
[----:B------:R-:W-:Y:S05]  /*17b0*/  BRA.U UP1, `(.L_x_0) ;  /* 0x0000000101d87547 */ /* 0x000fea000b800000 */
        /* <DEDUP_REMOVED lines=8> */
[C---:B0-----:R-:W-:Y:S02]  /*1840*/  LEA R12, P0, R16.reuse, UR8, 0x2 ;  /* 0x00000008100c7c11 */ /* 0x041fe4000f8010ff */
[C---:B-1----:R-:W-:Y:S02]  /*1850*/  LEA R18, P1, R5.reuse, UR10, 0x2 ;  /* 0x0000000a05127c11 */ /* 0x042fe4000f8210ff */
[----:B------:R-:W-:Y:S02]  /*1860*/  LEA.HI.X R13, R16, UR9, R19, 0x2, P0 ;  /* 0x00000009100d7c11 */ /* 0x000fe400080f1413 */
[----:B------:R-:W-:-:S03]  /*1870*/  LEA.HI.X R19, R5, UR11, R20, 0x2, P1 ;  /* 0x0000000b05137c11 */ /* 0x000fc600088f1414 */
[----:B------:R-:W2:Y:S04]  /*1880*/  LDG.E R5, desc[UR12][R12.64] ;  /* 0x0000000c0c057981 */ /* 0x000ea8000c1e1900 */
[----:B------:R-:W3:Y:S04]  /*1890*/  LDG.E R21, desc[UR12][R18.64] ;  /* 0x0000000c12157981 */ /* 0x000ee8000c1e1900 */
        /* <DEDUP_REMOVED lines=11> */
[----:B------:R-:W5:Y:S04]  /*1950*/  LDS R19, [R0+0x180] ;  /* 0x0001800000137984 */ /* 0x000f680000000800 */
[----:B------:R-:W5:Y:S04]  /*1960*/  LDS R4, [R0+0x1c0] ;  /* 0x0001c00000047984 */ /* 0x000f680000000800 */
[----:B------:R-:W-:Y:S04]  /*1970*/  LDS R5, [R0+0x200] ;  /* 0x0002000000057984 */ /* 0x000fe80000000800 */
[----:B------:R-:W5:Y:S01]  /*1980*/  LDS.128 R20, [R7+0x20] ;  /* 0x0000200007147984 */ /* 0x000f620000000c00 */
[----:B0-----:R-:W-:-:S03]  /*1990*/  FFMA R8, R8, R24, R25 ;  /* 0x0000001808087223 */ /* 0x001fc60000000019 */
[----:B------:R-:W0:Y:S01]  /*19a0*/  LDS R6, [R0+0x240] ;  /* 0x0002400000067984 */ /* 0x000e220000000800 */
[----:B-1----:R-:W-:-:S03]  /*19b0*/  FFMA R9, R27, R9, R8 ;  /* 0x000000091b097223 */ /* 0x002fc60000000008 */
[----:B------:R-:W1:Y:S01]  /*19c0*/  LDS R25, [R0+0x280] ;  /* 0x0002800000197984 */ /* 0x000e620000000800 */
[----:B--2---:R-:W-:-:S03]  /*19d0*/  FFMA R9, R26, R10, R9 ;  /* 0x0000000a1a097223 */ /* 0x004fc60000000009 */
[----:B------:R-:W2:Y:S01]  /*19e0*/  LDS R18, [R0+0x2c0] ;  /* 0x0002c00000127984 */ /* 0x000ea20000000800 */
[----:B---3--:R-:W-:-:S03]  /*19f0*/  FFMA R29, R16, R11, R9 ;  /* 0x0000000b101d7223 */ /* 0x008fc60000000009 */
[----:B------:R-:W-:Y:S04]  /*1a00*/  LDS R27, [R0+0x300] ;  /* 0x00030000001b7984 */ /* 0x000fe80000000800 */
[----:B------:R-:W3:Y:S01]  /*1a10*/  LDS.128 R8, [R7+0x30] ;  /* 0x0000300007087984 */ /* 0x000ee20000000c00 */
[----:B----4-:R-:W-:-:S03]  /*1a20*/  FFMA R29, R12, R3, R29 ;  /* 0x000000030c1d7223 */ /* 0x010fc6000000001d */
[----:B------:R-:W4:Y:S01]  /*1a30*/  LDS R16, [R0+0x340] ;  /* 0x0003400000107984 */ /* 0x000f220000000800 */
[----:B-----5:R-:W-:-:S03]  /*1a40*/  FFMA R12, R2, R13, R29 ;  /* 0x0000000d020c7223 */ /* 0x020fc6000000001d */
[----:B------:R-:W5:Y:S01]  /*1a50*/  LDS R3, [R0+0x380] ;  /* 0x0003800000037984 */ /* 0x000f620000000800 */
[----:B------:R-:W-:-:S03]  /*1a60*/  FFMA R19, R19, R14, R12 ;  /* 0x0000000e13137223 */ /* 0x000fc6000000000c */
[----:B------:R-:W5:Y:S01]  /*1a70*/  LDS R2, [R0+0x3c0] ;  /* 0x0003c00000027984 */ /* 0x000f620000000800 */
[----:B------:R-:W-:-:S04]  /*1a80*/  FFMA R15, R4, R15, R19 ;  /* 0x0000000f040f7223 */ /* 0x000fc80000000013 */
[----:B------:R-:W-:-:S04]  /*1a90*/  FFMA R5, R20, R5, R15 ;  /* 0x0000000514057223 */ /* 0x000fc8000000000f */
[----:B0-----:R-:W-:-:S04]  /*1aa0*/  FFMA R6, R6, R21, R5 ;  /* 0x0000001506067223 */ /* 0x001fc80000000005 */
[----:B-1----:R-:W-:-:S04]  /*1ab0*/  FFMA R25, R25, R22, R6 ;  /* 0x0000001619197223 */ /* 0x002fc80000000006 */
[----:B--2---:R-:W-:-:S04]  /*1ac0*/  FFMA R23, R18, R23, R25 ;  /* 0x0000001712177223 */ /* 0x004fc80000000019 */
[----:B---3--:R-:W-:-:S04]  /*1ad0*/  FFMA R23, R8, R27, R23 ;  /* 0x0000001b08177223 */ /* 0x008fc80000000017 */
[----:B----4-:R-:W-:-:S04]  /*1ae0*/  FFMA R16, R16, R9, R23 ;  /* 0x0000000910107223 */ /* 0x010fc80000000017 */
[----:B-----5:R-:W-:-:S04]  /*1af0*/  FFMA R3, R3, R10, R16 ;  /* 0x0000000a03037223 */ /* 0x020fc80000000010 */
[----:B------:R-:W-:Y:S01]  /*1b00*/  FFMA R25, R2, R11, R3 ;  /* 0x0000000b02197223 */ /* 0x000fe20000000003 */
[----:B------:R-:W-:Y:S06]  /*1b10*/  BAR.SYNC.DEFER_BLOCKING 0x0 ;  /* 0x0000000000007b1d */ /* 0x000fec0000010000 */
.L_x_0:
[----:B------:R-:W0:Y:S01]  /*1b20*/  S2R R3, SR_TID.Y ;  /* 0x0000000000037919 */ /* 0x000e220000002200 */
[----:B------:R-:W1:Y:S01]  /*1b30*/  LDC R2, c[0x0][0x3b8] ;  /* 0x0000ee00ff027b82 */ /* 0x000e620000000800 */
[----:B------:R-:W2:Y:S01]  /*1b40*/  LDCU.64 UR6, c[0x0][0x3c0] ;  /* 0x00007800ff0677ac */ /* 0x000ea20008000a00 */
[----:B------:R-:W0:Y:S01]  /*1b50*/  S2R R0, SR_TID.X ;  /* 0x0000000000007919 */ /* 0x000e220000002100 */
[----:B-1----:R-:W-:Y:S02]  /*1b60*/  IMAD R17, R2, UR4, R17 ;  /* 0x0000000402117c24 */ /* 0x002fe4000f8e0211 */
[----:B0-----:R-:W-:-:S05]  /*1b70*/  IMAD R0, R3, R2, R0 ;  /* 0x0000000203007224 */ /* 0x001fca00078e0200 */
[----:B------:R-:W-:Y:S02]  /*1b80*/  SHF.R.S32.HI R2, RZ, 0x1f, R0 ;  /* 0x0000001fff027819 */ /* 0x000fe40000011400 */
[----:B------:R-:W-:-:S04]  /*1b90*/  IADD3 R0, P0, PT, R17, R0, RZ ;  /* 0x0000000011007210 */ /* 0x000fc80007f1e0ff */
[----:B------:R-:W-:Y:S02]  /*1ba0*/  LEA.HI.X.SX32 R17, R17, R2, 0x1, P0 ;  /* 0x0000000211117211 */ /* 0x000fe400000f0eff */
[----:B--2---:R-:W-:-:S04]  /*1bb0*/  LEA R2, P0, R0, UR6, 0x2 ;  /* 0x0000000600027c11 */ /* 0x004fc8000f8010ff */
[----:B------:R-:W-:-:S05]  /*1bc0*/  LEA.HI.X R3, R0, UR7, R17, 0x2, P0 ;  /* 0x0000000700037c11 */ /* 0x000fca00080f1411 */
[----:B------:R-:W-:Y:S01]  /*1bd0*/  STG.E desc[UR12][R2.64], R25 ;  /* 0x0000001902007986 */ /* 0x000fe2000c10190c */
[----:B------:R-:W-:Y:S05]  /*1be0*/  EXIT ;  /* 0x000000000000794d */ /* 0x000fea0003800000 */
.L_x_4:
[----:B------:R-:W-:-:S00]  /*1bf0*/  BRA `(.L_x_4) ;  /* 0xfffffffc00fc7947 */ /* 0x000fc0000383ffff */
[----:B------:R-:W-:-:S00]  /*1c00*/  NOP ;  /* 0x0000000000007918 */ /* 0x000fc00000000000 */
[----:B------:R-:W-:-:S00]  /*1c10*/  NOP ;  /* 0x0000000000007918 */ /* 0x000fc00000000000 */
[----:B------:R-:W-:-:S00]  /*1c20*/  NOP ;  /* 0x0000000000007918 */ /* 0x000fc00000000000 */
[----:B------:R-:W-:-:S00]  /*1c30*/  NOP ;  /* 0x0000000000007918 */ /* 0x000fc00000000000 */
[----:B------:R-:W-:-:S00]  /*1c40*/  NOP ;  /* 0x0000000000007918 */ /* 0x000fc00000000000 */
[----:B------:R-:W-:-:S00]  /*1c50*/  NOP ;  /* 0x0000000000007918 */ /* 0x000fc00000000000 */
[----:B------:R-:W-:-:S00]  /*1c60*/  NOP ;  /* 0x0000000000007918 */ /* 0x000fc00000000000 */
[----:B------:R-:W-:-:S00]  /*1c70*/  NOP ;  /* 0x0000000000007918 */ /* 0x000fc00000000000 */
.L_x_5:


//--------------------- .nv.shared._Z16matrixMultKernel6MatrixS_S_ --------------------------
	.section	.nv.shared._Z16matrixMultKernel6MatrixS_S_,"aw",@nobits
	.sectionflags	@""
	.align	4
.nv.shared._Z16matrixMultKernel6MatrixS_S_:
	.zero		3072


//--------------------- .nv.shared.reserved.0     --------------------------
	.section	.nv.shared.reserved.0,"aw",@nobits
	.weak		__nv_reservedSMEM_offset_0_alias
	.size		__nv_reservedSMEM_offset_0_alias, 0, 64
	.other		__nv_reservedSMEM_offset_0_alias,@"STO_CUDA_RESERVED_SHARED STV_DEFAULT"
__nv_reservedSMEM_offset_0_alias:
	.zero		0
	.zero		64


//--------------------- .nv.constant0._Z16matrixMultKernel6MatrixS_S_ --------------------------
	.section	.nv.constant0._Z16matrixMultKernel6MatrixS_S_,"a",@progbits
	.sectionflags	@""
	.align	4
.nv.constant0._Z16matrixMultKernel6MatrixS_S_:
	.zero		968


//--------------------- SYMBOLS --------------------------

	.type		.nv.reservedSmem.offset0,@object
	.size		.nv.reservedSmem.offset0,0x4
	.type		.nv.reservedSmem.cap,@object
	.size		.nv.reservedSmem.cap,0x4
